//
// Generated by NVIDIA NVVM Compiler
//
// Compiler Build ID: CL-36424714
// Cuda compilation tools, release 13.0, V13.0.88
// Based on NVVM 20.0.0
//

.version 9.0
.target sm_100
.address_size 64

	// .globl	jma_batch_f32

.visible .entry jma_batch_f32(
	.param .u64 .ptr .align 1 jma_batch_f32_param_0,
	.param .u64 .ptr .align 1 jma_batch_f32_param_1,
	.param .u64 .ptr .align 1 jma_batch_f32_param_2,
	.param .u64 .ptr .align 1 jma_batch_f32_param_3,
	.param .u32 jma_batch_f32_param_4,
	.param .u32 jma_batch_f32_param_5,
	.param .u32 jma_batch_f32_param_6,
	.param .u64 .ptr .align 1 jma_batch_f32_param_7
)
{
	.reg .pred 	%p<26>;
	.reg .b32 	%r<80>;
	.reg .b32 	%f<91>;
	.reg .b64 	%rd<80>;

	ld.param.u64 	%rd32, [jma_batch_f32_param_0];
	ld.param.u64 	%rd28, [jma_batch_f32_param_1];
	ld.param.u64 	%rd29, [jma_batch_f32_param_2];
	ld.param.u64 	%rd30, [jma_batch_f32_param_3];
	ld.param.u32 	%r46, [jma_batch_f32_param_4];
	ld.param.u32 	%r48, [jma_batch_f32_param_5];
	ld.param.u32 	%r47, [jma_batch_f32_param_6];
	ld.param.u64 	%rd31, [jma_batch_f32_param_7];
	cvta.to.global.u64 	%rd1, %rd32;
	mov.u32 	%r49, %ctaid.x;
	mov.u32 	%r50, %ntid.x;
	mov.u32 	%r51, %tid.x;
	mad.lo.s32 	%r1, %r49, %r50, %r51;
	setp.ge.s32 	%p1, %r1, %r48;
	@%p1 bra 	$L__BB0_36;
	cvta.to.global.u64 	%rd2, %rd31;
	mul.lo.s32 	%r2, %r46, %r1;
	setp.lt.s32 	%p2, %r46, 1;
	@%p2 bra 	$L__BB0_36;
	mul.wide.s32 	%rd33, %r2, 4;
	add.s64 	%rd3, %rd2, %rd33;
	max.s32 	%r3, %r47, 0;
	setp.lt.s32 	%p3, %r47, %r46;
	@%p3 bra 	$L__BB0_15;
	and.b32  	%r4, %r46, 15;
	setp.lt.u32 	%p4, %r46, 16;
	mov.b32 	%r77, 0;
	@%p4 bra 	$L__BB0_6;
	and.b32  	%r77, %r46, 2147483632;
	neg.s32 	%r66, %r77;
	add.s64 	%rd35, %rd33, %rd2;
	add.s64 	%rd72, %rd35, 32;
$L__BB0_5:
	.pragma "nounroll";
	mov.b32 	%r53, 2147483647;
	st.global.u32 	[%rd72+-32], %r53;
	st.global.u32 	[%rd72+-28], %r53;
	st.global.u32 	[%rd72+-24], %r53;
	st.global.u32 	[%rd72+-20], %r53;
	st.global.u32 	[%rd72+-16], %r53;
	st.global.u32 	[%rd72+-12], %r53;
	st.global.u32 	[%rd72+-8], %r53;
	st.global.u32 	[%rd72+-4], %r53;
	st.global.u32 	[%rd72], %r53;
	st.global.u32 	[%rd72+4], %r53;
	st.global.u32 	[%rd72+8], %r53;
	st.global.u32 	[%rd72+12], %r53;
	st.global.u32 	[%rd72+16], %r53;
	st.global.u32 	[%rd72+20], %r53;
	st.global.u32 	[%rd72+24], %r53;
	st.global.u32 	[%rd72+28], %r53;
	add.s32 	%r66, %r66, 16;
	add.s64 	%rd72, %rd72, 64;
	setp.eq.s32 	%p5, %r66, 0;
	@%p5 bra 	$L__BB0_6;
	bra.uni 	$L__BB0_5;
$L__BB0_6:
	setp.eq.s32 	%p6, %r4, 0;
	@%p6 bra 	$L__BB0_36;
	and.b32  	%r37, %r46, 7;
	setp.lt.u32 	%p7, %r4, 8;
	@%p7 bra 	$L__BB0_9;
	mul.wide.u32 	%rd36, %r77, 4;
	add.s64 	%rd37, %rd3, %rd36;
	mov.b32 	%r54, 2147483647;
	st.global.u32 	[%rd37], %r54;
	st.global.u32 	[%rd37+4], %r54;
	st.global.u32 	[%rd37+8], %r54;
	st.global.u32 	[%rd37+12], %r54;
	st.global.u32 	[%rd37+16], %r54;
	st.global.u32 	[%rd37+20], %r54;
	st.global.u32 	[%rd37+24], %r54;
	st.global.u32 	[%rd37+28], %r54;
	add.s32 	%r77, %r77, 8;
$L__BB0_9:
	setp.eq.s32 	%p8, %r37, 0;
	@%p8 bra 	$L__BB0_36;
	and.b32  	%r40, %r46, 3;
	setp.lt.u32 	%p9, %r37, 4;
	@%p9 bra 	$L__BB0_12;
	mul.wide.u32 	%rd38, %r77, 4;
	add.s64 	%rd39, %rd3, %rd38;
	mov.b32 	%r55, 2147483647;
	st.global.u32 	[%rd39], %r55;
	st.global.u32 	[%rd39+4], %r55;
	st.global.u32 	[%rd39+8], %r55;
	st.global.u32 	[%rd39+12], %r55;
	add.s32 	%r77, %r77, 4;
$L__BB0_12:
	setp.eq.s32 	%p10, %r40, 0;
	@%p10 bra 	$L__BB0_36;
	mul.wide.u32 	%rd41, %r77, 4;
	add.s64 	%rd42, %rd33, %rd41;
	add.s64 	%rd79, %rd2, %rd42;
	neg.s32 	%r79, %r40;
$L__BB0_14:
	.pragma "nounroll";
	mov.b32 	%r56, 2147483647;
	st.global.u32 	[%rd79], %r56;
	add.s64 	%rd79, %rd79, 4;
	add.s32 	%r79, %r79, 1;
	setp.ne.s32 	%p11, %r79, 0;
	@%p11 bra 	$L__BB0_14;
	bra.uni 	$L__BB0_36;
$L__BB0_15:
	setp.lt.s32 	%p12, %r47, 1;
	@%p12 bra 	$L__BB0_28;
	and.b32  	%r9, %r47, 15;
	setp.lt.u32 	%p13, %r47, 16;
	mov.b32 	%r69, 0;
	@%p13 bra 	$L__BB0_19;
	and.b32  	%r69, %r47, 2147483632;
	neg.s32 	%r67, %r69;
	add.s64 	%rd44, %rd33, %rd2;
	add.s64 	%rd73, %rd44, 32;
$L__BB0_18:
	.pragma "nounroll";
	mov.b32 	%r58, 2147483647;
	st.global.u32 	[%rd73+-32], %r58;
	st.global.u32 	[%rd73+-28], %r58;
	st.global.u32 	[%rd73+-24], %r58;
	st.global.u32 	[%rd73+-20], %r58;
	st.global.u32 	[%rd73+-16], %r58;
	st.global.u32 	[%rd73+-12], %r58;
	st.global.u32 	[%rd73+-8], %r58;
	st.global.u32 	[%rd73+-4], %r58;
	st.global.u32 	[%rd73], %r58;
	st.global.u32 	[%rd73+4], %r58;
	st.global.u32 	[%rd73+8], %r58;
	st.global.u32 	[%rd73+12], %r58;
	st.global.u32 	[%rd73+16], %r58;
	st.global.u32 	[%rd73+20], %r58;
	st.global.u32 	[%rd73+24], %r58;
	st.global.u32 	[%rd73+28], %r58;
	add.s32 	%r67, %r67, 16;
	add.s64 	%rd73, %rd73, 64;
	setp.ne.s32 	%p14, %r67, 0;
	@%p14 bra 	$L__BB0_18;
$L__BB0_19:
	setp.eq.s32 	%p15, %r9, 0;
	@%p15 bra 	$L__BB0_28;
	and.b32  	%r15, %r47, 7;
	setp.lt.u32 	%p16, %r9, 8;
	@%p16 bra 	$L__BB0_22;
	mul.wide.u32 	%rd45, %r69, 4;
	add.s64 	%rd46, %rd3, %rd45;
	mov.b32 	%r59, 2147483647;
	st.global.u32 	[%rd46], %r59;
	st.global.u32 	[%rd46+4], %r59;
	st.global.u32 	[%rd46+8], %r59;
	st.global.u32 	[%rd46+12], %r59;
	st.global.u32 	[%rd46+16], %r59;
	st.global.u32 	[%rd46+20], %r59;
	st.global.u32 	[%rd46+24], %r59;
	st.global.u32 	[%rd46+28], %r59;
	add.s32 	%r69, %r69, 8;
$L__BB0_22:
	setp.eq.s32 	%p17, %r15, 0;
	@%p17 bra 	$L__BB0_28;
	and.b32  	%r18, %r47, 3;
	setp.lt.u32 	%p18, %r15, 4;
	@%p18 bra 	$L__BB0_25;
	mul.wide.u32 	%rd47, %r69, 4;
	add.s64 	%rd48, %rd3, %rd47;
	mov.b32 	%r60, 2147483647;
	st.global.u32 	[%rd48], %r60;
	st.global.u32 	[%rd48+4], %r60;
	st.global.u32 	[%rd48+8], %r60;
	st.global.u32 	[%rd48+12], %r60;
	add.s32 	%r69, %r69, 4;
$L__BB0_25:
	setp.eq.s32 	%p19, %r18, 0;
	@%p19 bra 	$L__BB0_28;
	mul.wide.u32 	%rd50, %r69, 4;
	add.s64 	%rd51, %rd33, %rd50;
	add.s64 	%rd74, %rd2, %rd51;
	neg.s32 	%r71, %r18;
$L__BB0_27:
	.pragma "nounroll";
	mov.b32 	%r61, 2147483647;
	st.global.u32 	[%rd74], %r61;
	add.s64 	%rd74, %rd74, 4;
	add.s32 	%r71, %r71, 1;
	setp.ne.s32 	%p20, %r71, 0;
	@%p20 bra 	$L__BB0_27;
$L__BB0_28:
	cvta.to.global.u64 	%rd52, %rd28;
	mul.wide.s32 	%rd53, %r1, 4;
	add.s64 	%rd54, %rd52, %rd53;
	ld.global.nc.f32 	%f1, [%rd54];
	cvta.to.global.u64 	%rd55, %rd29;
	add.s64 	%rd56, %rd55, %rd53;
	ld.global.nc.f32 	%f2, [%rd56];
	mov.f32 	%f29, 0f3F800000;
	sub.f32 	%f3, %f29, %f2;
	cvta.to.global.u64 	%rd57, %rd30;
	add.s64 	%rd58, %rd57, %rd53;
	ld.global.nc.f32 	%f4, [%rd58];
	sub.f32 	%f5, %f29, %f1;
	mul.f32 	%f6, %f1, %f1;
	mul.f32 	%f7, %f5, %f5;
	mul.wide.u32 	%rd59, %r3, 4;
	add.s64 	%rd60, %rd1, %rd59;
	ld.global.nc.f32 	%f79, [%rd60];
	add.s64 	%rd61, %rd3, %rd59;
	st.global.f32 	[%rd61], %f79;
	add.s32 	%r74, %r3, 1;
	setp.ge.u32 	%p21, %r74, %r46;
	@%p21 bra 	$L__BB0_36;
	not.b32 	%r62, %r3;
	add.s32 	%r63, %r46, %r62;
	and.b32  	%r25, %r63, 3;
	setp.eq.s32 	%p22, %r25, 0;
	mov.f32 	%f84, 0f00000000;
	mov.f32 	%f85, %f84;
	mov.f32 	%f86, %f79;
	@%p22 bra 	$L__BB0_33;
	neg.s32 	%r73, %r25;
	add.s64 	%rd64, %rd33, %rd59;
	add.s64 	%rd65, %rd64, %rd2;
	add.s64 	%rd76, %rd65, 4;
	add.s64 	%rd66, %rd59, %rd1;
	add.s64 	%rd75, %rd66, 4;
	mov.f32 	%f84, 0f00000000;
	mov.u32 	%r72, %r3;
	mov.f32 	%f86, %f79;
$L__BB0_31:
	.pragma "nounroll";
	ld.global.nc.f32 	%f32, [%rd75];
	mul.f32 	%f33, %f5, %f32;
	fma.rn.f32 	%f86, %f1, %f86, %f33;
	sub.f32 	%f34, %f32, %f86;
	mul.f32 	%f35, %f2, %f34;
	fma.rn.f32 	%f85, %f3, %f85, %f35;
	fma.rn.f32 	%f36, %f4, %f85, %f86;
	sub.f32 	%f37, %f36, %f79;
	mul.f32 	%f38, %f7, %f37;
	fma.rn.f32 	%f84, %f6, %f84, %f38;
	add.f32 	%f79, %f79, %f84;
	st.global.f32 	[%rd76], %f79;
	add.s32 	%r73, %r73, 1;
	setp.ne.s32 	%p23, %r73, 0;
	add.s32 	%r72, %r72, 1;
	add.s64 	%rd76, %rd76, 4;
	add.s64 	%rd75, %rd75, 4;
	@%p23 bra 	$L__BB0_31;
	add.s32 	%r74, %r72, 1;
$L__BB0_33:
	sub.s32 	%r64, %r46, %r3;
	add.s32 	%r65, %r64, -2;
	setp.lt.u32 	%p24, %r65, 3;
	@%p24 bra 	$L__BB0_36;
	sub.s32 	%r75, %r74, %r46;
	mul.wide.u32 	%rd67, %r74, 4;
	add.s64 	%rd68, %rd67, %rd1;
	add.s64 	%rd78, %rd68, 8;
	add.s64 	%rd70, %rd33, %rd67;
	add.s64 	%rd71, %rd70, %rd2;
	add.s64 	%rd77, %rd71, 8;
$L__BB0_35:
	ld.global.nc.f32 	%f39, [%rd78+-8];
	mul.f32 	%f40, %f5, %f39;
	fma.rn.f32 	%f41, %f1, %f86, %f40;
	sub.f32 	%f42, %f39, %f41;
	mul.f32 	%f43, %f2, %f42;
	fma.rn.f32 	%f44, %f3, %f85, %f43;
	fma.rn.f32 	%f45, %f4, %f44, %f41;
	sub.f32 	%f46, %f45, %f79;
	mul.f32 	%f47, %f7, %f46;
	fma.rn.f32 	%f48, %f6, %f84, %f47;
	add.f32 	%f49, %f79, %f48;
	st.global.f32 	[%rd77+-8], %f49;
	ld.global.nc.f32 	%f50, [%rd78+-4];
	mul.f32 	%f51, %f5, %f50;
	fma.rn.f32 	%f52, %f1, %f41, %f51;
	sub.f32 	%f53, %f50, %f52;
	mul.f32 	%f54, %f2, %f53;
	fma.rn.f32 	%f55, %f3, %f44, %f54;
	fma.rn.f32 	%f56, %f4, %f55, %f52;
	sub.f32 	%f57, %f56, %f49;
	mul.f32 	%f58, %f7, %f57;
	fma.rn.f32 	%f59, %f6, %f48, %f58;
	add.f32 	%f60, %f49, %f59;
	st.global.f32 	[%rd77+-4], %f60;
	ld.global.nc.f32 	%f61, [%rd78];
	mul.f32 	%f62, %f5, %f61;
	fma.rn.f32 	%f63, %f1, %f52, %f62;
	sub.f32 	%f64, %f61, %f63;
	mul.f32 	%f65, %f2, %f64;
	fma.rn.f32 	%f66, %f3, %f55, %f65;
	fma.rn.f32 	%f67, %f4, %f66, %f63;
	sub.f32 	%f68, %f67, %f60;
	mul.f32 	%f69, %f7, %f68;
	fma.rn.f32 	%f70, %f6, %f59, %f69;
	add.f32 	%f71, %f60, %f70;
	st.global.f32 	[%rd77], %f71;
	ld.global.nc.f32 	%f72, [%rd78+4];
	mul.f32 	%f73, %f5, %f72;
	fma.rn.f32 	%f86, %f1, %f63, %f73;
	sub.f32 	%f74, %f72, %f86;
	mul.f32 	%f75, %f2, %f74;
	fma.rn.f32 	%f85, %f3, %f66, %f75;
	fma.rn.f32 	%f76, %f4, %f85, %f86;
	sub.f32 	%f77, %f76, %f71;
	mul.f32 	%f78, %f7, %f77;
	fma.rn.f32 	%f84, %f6, %f70, %f78;
	add.f32 	%f79, %f71, %f84;
	st.global.f32 	[%rd77+4], %f79;
	add.s32 	%r75, %r75, 4;
	add.s64 	%rd78, %rd78, 16;
	add.s64 	%rd77, %rd77, 16;
	setp.eq.s32 	%p25, %r75, 0;
	@%p25 bra 	$L__BB0_36;
	bra.uni 	$L__BB0_35;
$L__BB0_36:
	ret;

}
	// .globl	jma_many_series_one_param_f32
.visible .entry jma_many_series_one_param_f32(
	.param .u64 .ptr .align 1 jma_many_series_one_param_f32_param_0,
	.param .f32 jma_many_series_one_param_f32_param_1,
	.param .f32 jma_many_series_one_param_f32_param_2,
	.param .f32 jma_many_series_one_param_f32_param_3,
	.param .u32 jma_many_series_one_param_f32_param_4,
	.param .u32 jma_many_series_one_param_f32_param_5,
	.param .u64 .ptr .align 1 jma_many_series_one_param_f32_param_6,
	.param .u64 .ptr .align 1 jma_many_series_one_param_f32_param_7
)
{
	.reg .pred 	%p<27>;
	.reg .b32 	%r<96>;
	.reg .b32 	%f<91>;
	.reg .b64 	%rd<69>;

	ld.param.u64 	%rd4, [jma_many_series_one_param_f32_param_0];
	ld.param.f32 	%f26, [jma_many_series_one_param_f32_param_1];
	ld.param.f32 	%f27, [jma_many_series_one_param_f32_param_2];
	ld.param.f32 	%f28, [jma_many_series_one_param_f32_param_3];
	ld.param.u32 	%r53, [jma_many_series_one_param_f32_param_4];
	ld.param.u32 	%r54, [jma_many_series_one_param_f32_param_5];
	ld.param.u64 	%rd3, [jma_many_series_one_param_f32_param_6];
	ld.param.u64 	%rd5, [jma_many_series_one_param_f32_param_7];
	cvta.to.global.u64 	%rd1, %rd4;
	cvta.to.global.u64 	%rd2, %rd5;
	mov.u32 	%r55, %ctaid.x;
	mov.u32 	%r56, %ntid.x;
	mov.u32 	%r57, %tid.x;
	mad.lo.s32 	%r93, %r55, %r56, %r57;
	setp.ge.s32 	%p1, %r93, %r53;
	setp.lt.s32 	%p2, %r54, 1;
	or.pred  	%p3, %p1, %p2;
	@%p3 bra 	$L__BB1_33;
	cvta.to.global.u64 	%rd6, %rd3;
	mul.wide.s32 	%rd7, %r93, 4;
	add.s64 	%rd8, %rd6, %rd7;
	ld.global.nc.u32 	%r2, [%rd8];
	max.s32 	%r3, %r2, 0;
	setp.lt.s32 	%p4, %r2, %r54;
	@%p4 bra 	$L__BB1_13;
	and.b32  	%r4, %r54, 7;
	setp.lt.u32 	%p5, %r54, 8;
	@%p5 bra 	$L__BB1_5;
	shl.b32 	%r5, %r53, 3;
	and.b32  	%r58, %r54, 2147483640;
	neg.s32 	%r78, %r58;
	mul.wide.s32 	%rd11, %r53, 4;
$L__BB1_4:
	.pragma "nounroll";
	mul.wide.s32 	%rd9, %r93, 4;
	add.s64 	%rd10, %rd2, %rd9;
	mov.b32 	%r59, 2147483647;
	st.global.u32 	[%rd10], %r59;
	add.s64 	%rd12, %rd10, %rd11;
	st.global.u32 	[%rd12], %r59;
	add.s64 	%rd13, %rd12, %rd11;
	st.global.u32 	[%rd13], %r59;
	add.s64 	%rd14, %rd13, %rd11;
	st.global.u32 	[%rd14], %r59;
	add.s64 	%rd15, %rd14, %rd11;
	st.global.u32 	[%rd15], %r59;
	add.s64 	%rd16, %rd15, %rd11;
	st.global.u32 	[%rd16], %r59;
	add.s64 	%rd17, %rd16, %rd11;
	st.global.u32 	[%rd17], %r59;
	add.s64 	%rd18, %rd17, %rd11;
	st.global.u32 	[%rd18], %r59;
	add.s32 	%r93, %r93, %r5;
	add.s32 	%r78, %r78, 8;
	setp.eq.s32 	%p6, %r78, 0;
	@%p6 bra 	$L__BB1_5;
	bra.uni 	$L__BB1_4;
$L__BB1_5:
	setp.eq.s32 	%p7, %r4, 0;
	@%p7 bra 	$L__BB1_33;
	and.b32  	%r48, %r54, 3;
	setp.lt.u32 	%p8, %r4, 4;
	@%p8 bra 	$L__BB1_8;
	mul.wide.s32 	%rd19, %r93, 4;
	add.s64 	%rd20, %rd2, %rd19;
	mov.b32 	%r60, 2147483647;
	st.global.u32 	[%rd20], %r60;
	mul.wide.s32 	%rd21, %r53, 4;
	add.s64 	%rd22, %rd20, %rd21;
	st.global.u32 	[%rd22], %r60;
	add.s64 	%rd23, %rd22, %rd21;
	st.global.u32 	[%rd23], %r60;
	add.s64 	%rd24, %rd23, %rd21;
	st.global.u32 	[%rd24], %r60;
	shl.b32 	%r61, %r53, 2;
	add.s32 	%r93, %r61, %r93;
$L__BB1_8:
	setp.eq.s32 	%p9, %r48, 0;
	@%p9 bra 	$L__BB1_33;
	setp.eq.s32 	%p10, %r48, 1;
	@%p10 bra 	$L__BB1_11;
	mul.wide.s32 	%rd25, %r93, 4;
	add.s64 	%rd26, %rd2, %rd25;
	mov.b32 	%r62, 2147483647;
	st.global.u32 	[%rd26], %r62;
	mul.wide.s32 	%rd27, %r53, 4;
	add.s64 	%rd28, %rd26, %rd27;
	st.global.u32 	[%rd28], %r62;
	shl.b32 	%r63, %r53, 1;
	add.s32 	%r93, %r93, %r63;
$L__BB1_11:
	and.b32  	%r64, %r54, 1;
	setp.eq.b32 	%p11, %r64, 1;
	not.pred 	%p12, %p11;
	@%p12 bra 	$L__BB1_33;
	mul.wide.s32 	%rd29, %r93, 4;
	add.s64 	%rd30, %rd2, %rd29;
	mov.b32 	%r65, 2147483647;
	st.global.u32 	[%rd30], %r65;
	bra.uni 	$L__BB1_33;
$L__BB1_13:
	setp.lt.s32 	%p13, %r2, 1;
	@%p13 bra 	$L__BB1_25;
	and.b32  	%r11, %r2, 7;
	setp.lt.u32 	%p14, %r2, 8;
	mov.u32 	%r82, %r93;
	@%p14 bra 	$L__BB1_17;
	shl.b32 	%r12, %r53, 3;
	and.b32  	%r66, %r2, 2147483640;
	neg.s32 	%r80, %r66;
	mul.wide.s32 	%rd33, %r53, 4;
	mov.u32 	%r82, %r93;
$L__BB1_16:
	.pragma "nounroll";
	mul.wide.s32 	%rd31, %r82, 4;
	add.s64 	%rd32, %rd2, %rd31;
	mov.b32 	%r67, 2147483647;
	st.global.u32 	[%rd32], %r67;
	add.s64 	%rd34, %rd32, %rd33;
	st.global.u32 	[%rd34], %r67;
	add.s64 	%rd35, %rd34, %rd33;
	st.global.u32 	[%rd35], %r67;
	add.s64 	%rd36, %rd35, %rd33;
	st.global.u32 	[%rd36], %r67;
	add.s64 	%rd37, %rd36, %rd33;
	st.global.u32 	[%rd37], %r67;
	add.s64 	%rd38, %rd37, %rd33;
	st.global.u32 	[%rd38], %r67;
	add.s64 	%rd39, %rd38, %rd33;
	st.global.u32 	[%rd39], %r67;
	add.s64 	%rd40, %rd39, %rd33;
	st.global.u32 	[%rd40], %r67;
	add.s32 	%r82, %r82, %r12;
	add.s32 	%r80, %r80, 8;
	setp.ne.s32 	%p15, %r80, 0;
	@%p15 bra 	$L__BB1_16;
$L__BB1_17:
	setp.eq.s32 	%p16, %r11, 0;
	@%p16 bra 	$L__BB1_25;
	and.b32  	%r19, %r2, 3;
	setp.lt.u32 	%p17, %r11, 4;
	@%p17 bra 	$L__BB1_20;
	mul.wide.s32 	%rd41, %r82, 4;
	add.s64 	%rd42, %rd2, %rd41;
	mov.b32 	%r68, 2147483647;
	st.global.u32 	[%rd42], %r68;
	mul.wide.s32 	%rd43, %r53, 4;
	add.s64 	%rd44, %rd42, %rd43;
	st.global.u32 	[%rd44], %r68;
	add.s64 	%rd45, %rd44, %rd43;
	st.global.u32 	[%rd45], %r68;
	add.s64 	%rd46, %rd45, %rd43;
	st.global.u32 	[%rd46], %r68;
	shl.b32 	%r69, %r53, 2;
	add.s32 	%r82, %r69, %r82;
$L__BB1_20:
	setp.eq.s32 	%p18, %r19, 0;
	@%p18 bra 	$L__BB1_25;
	setp.eq.s32 	%p19, %r19, 1;
	@%p19 bra 	$L__BB1_23;
	mul.wide.s32 	%rd47, %r82, 4;
	add.s64 	%rd48, %rd2, %rd47;
	mov.b32 	%r70, 2147483647;
	st.global.u32 	[%rd48], %r70;
	mul.wide.s32 	%rd49, %r53, 4;
	add.s64 	%rd50, %rd48, %rd49;
	st.global.u32 	[%rd50], %r70;
	shl.b32 	%r71, %r53, 1;
	add.s32 	%r82, %r82, %r71;
$L__BB1_23:
	and.b32  	%r72, %r2, 1;
	setp.eq.b32 	%p20, %r72, 1;
	not.pred 	%p21, %p20;
	@%p21 bra 	$L__BB1_25;
	mul.wide.s32 	%rd51, %r82, 4;
	add.s64 	%rd52, %rd2, %rd51;
	mov.b32 	%r73, 2147483647;
	st.global.u32 	[%rd52], %r73;
$L__BB1_25:
	mov.f32 	%f29, 0f3F800000;
	sub.f32 	%f1, %f29, %f27;
	sub.f32 	%f2, %f29, %f26;
	mul.f32 	%f3, %f26, %f26;
	mul.f32 	%f4, %f2, %f2;
	mad.lo.s32 	%r88, %r3, %r53, %r93;
	mul.wide.s32 	%rd53, %r88, 4;
	add.s64 	%rd54, %rd1, %rd53;
	ld.global.nc.f32 	%f79, [%rd54];
	add.s64 	%rd55, %rd2, %rd53;
	st.global.f32 	[%rd55], %f79;
	add.s32 	%r89, %r3, 1;
	setp.ge.u32 	%p22, %r89, %r54;
	@%p22 bra 	$L__BB1_33;
	not.b32 	%r74, %r3;
	add.s32 	%r75, %r54, %r74;
	and.b32  	%r26, %r75, 3;
	setp.eq.s32 	%p23, %r26, 0;
	mov.f32 	%f84, 0f00000000;
	mov.f32 	%f85, %f84;
	mov.f32 	%f86, %f79;
	@%p23 bra 	$L__BB1_30;
	neg.s32 	%r87, %r26;
	mad.lo.s32 	%r85, %r53, %r89, %r93;
	mov.f32 	%f84, 0f00000000;
	mov.u32 	%r86, %r3;
	mov.f32 	%f86, %f79;
$L__BB1_28:
	.pragma "nounroll";
	mul.wide.s32 	%rd56, %r85, 4;
	add.s64 	%rd57, %rd2, %rd56;
	add.s64 	%rd58, %rd1, %rd56;
	add.s32 	%r88, %r88, %r53;
	ld.global.nc.f32 	%f32, [%rd58];
	mul.f32 	%f33, %f2, %f32;
	fma.rn.f32 	%f86, %f26, %f86, %f33;
	sub.f32 	%f34, %f32, %f86;
	mul.f32 	%f35, %f27, %f34;
	fma.rn.f32 	%f85, %f1, %f85, %f35;
	fma.rn.f32 	%f36, %f28, %f85, %f86;
	sub.f32 	%f37, %f36, %f79;
	mul.f32 	%f38, %f4, %f37;
	fma.rn.f32 	%f84, %f3, %f84, %f38;
	add.f32 	%f79, %f79, %f84;
	st.global.f32 	[%rd57], %f79;
	add.s32 	%r87, %r87, 1;
	setp.ne.s32 	%p24, %r87, 0;
	add.s32 	%r86, %r86, 1;
	add.s32 	%r85, %r85, %r53;
	@%p24 bra 	$L__BB1_28;
	add.s32 	%r89, %r86, 1;
$L__BB1_30:
	sub.s32 	%r76, %r54, %r3;
	add.s32 	%r77, %r76, -2;
	setp.lt.u32 	%p25, %r77, 3;
	@%p25 bra 	$L__BB1_33;
	sub.s32 	%r92, %r89, %r54;
	add.s32 	%r91, %r88, %r53;
	shl.b32 	%r42, %r53, 2;
	mul.wide.s32 	%rd62, %r53, 4;
$L__BB1_32:
	mul.wide.s32 	%rd59, %r91, 4;
	add.s64 	%rd60, %rd1, %rd59;
	ld.global.nc.f32 	%f39, [%rd60];
	mul.f32 	%f40, %f2, %f39;
	fma.rn.f32 	%f41, %f26, %f86, %f40;
	sub.f32 	%f42, %f39, %f41;
	mul.f32 	%f43, %f27, %f42;
	fma.rn.f32 	%f44, %f1, %f85, %f43;
	fma.rn.f32 	%f45, %f28, %f44, %f41;
	sub.f32 	%f46, %f45, %f79;
	mul.f32 	%f47, %f4, %f46;
	fma.rn.f32 	%f48, %f3, %f84, %f47;
	add.f32 	%f49, %f79, %f48;
	add.s64 	%rd61, %rd2, %rd59;
	st.global.f32 	[%rd61], %f49;
	add.s64 	%rd63, %rd60, %rd62;
	ld.global.nc.f32 	%f50, [%rd63];
	mul.f32 	%f51, %f2, %f50;
	fma.rn.f32 	%f52, %f26, %f41, %f51;
	sub.f32 	%f53, %f50, %f52;
	mul.f32 	%f54, %f27, %f53;
	fma.rn.f32 	%f55, %f1, %f44, %f54;
	fma.rn.f32 	%f56, %f28, %f55, %f52;
	sub.f32 	%f57, %f56, %f49;
	mul.f32 	%f58, %f4, %f57;
	fma.rn.f32 	%f59, %f3, %f48, %f58;
	add.f32 	%f60, %f49, %f59;
	add.s64 	%rd64, %rd61, %rd62;
	st.global.f32 	[%rd64], %f60;
	add.s64 	%rd65, %rd63, %rd62;
	ld.global.nc.f32 	%f61, [%rd65];
	mul.f32 	%f62, %f2, %f61;
	fma.rn.f32 	%f63, %f26, %f52, %f62;
	sub.f32 	%f64, %f61, %f63;
	mul.f32 	%f65, %f27, %f64;
	fma.rn.f32 	%f66, %f1, %f55, %f65;
	fma.rn.f32 	%f67, %f28, %f66, %f63;
	sub.f32 	%f68, %f67, %f60;
	mul.f32 	%f69, %f4, %f68;
	fma.rn.f32 	%f70, %f3, %f59, %f69;
	add.f32 	%f71, %f60, %f70;
	add.s64 	%rd66, %rd64, %rd62;
	st.global.f32 	[%rd66], %f71;
	add.s64 	%rd67, %rd65, %rd62;
	ld.global.nc.f32 	%f72, [%rd67];
	mul.f32 	%f73, %f2, %f72;
	fma.rn.f32 	%f86, %f26, %f63, %f73;
	sub.f32 	%f74, %f72, %f86;
	mul.f32 	%f75, %f27, %f74;
	fma.rn.f32 	%f85, %f1, %f66, %f75;
	fma.rn.f32 	%f76, %f28, %f85, %f86;
	sub.f32 	%f77, %f76, %f71;
	mul.f32 	%f78, %f4, %f77;
	fma.rn.f32 	%f84, %f3, %f70, %f78;
	add.f32 	%f79, %f71, %f84;
	add.s64 	%rd68, %rd66, %rd62;
	st.global.f32 	[%rd68], %f79;
	add.s32 	%r92, %r92, 4;
	add.s32 	%r91, %r91, %r42;
	setp.eq.s32 	%p26, %r92, 0;
	@%p26 bra 	$L__BB1_33;
	bra.uni 	$L__BB1_32;
$L__BB1_33:
	ret;

}


// ===== COMPILED SASS (sm_100) =====

	.target	sm_100

	.elftype	@"ET_EXEC"


//--------------------- .note.nv.tkinfo           --------------------------
	.section	.note.nv.tkinfo,"",@"SHT_NOTE"
	.sectionflags	@"SHF_NOTE_NV_TKINFO"
	.tkinfo
        /*0018*/ 	.word	0x00000002
        /*0030*/ 	.string	""
        /*0030*/ 	.string	"ptxas"
        /*0030*/ 	.string	"Cuda compilation tools, release 13.0, V13.0.88"
        /*0030*/ 	.string	"Build cuda_13.0.r13.0/compiler.36424714_0"
        /*0030*/ 	.string	"-arch sm_100 -m 64 "



//--------------------- .note.nv.cuinfo           --------------------------
	.section	.note.nv.cuinfo,"",@"SHT_NOTE"
	.sectionflags	@"SHF_NOTE_NV_CUINFO"
        /*0018*/ 	.short	0x0002
        /*001a*/ 	.short	0x0064
        /*001c*/ 	.short	0x0082
	.zero		2


//--------------------- .nv.info                  --------------------------
	.section	.nv.info,"",@"SHT_CUDA_INFO"
	.align	4


	//----- nvinfo : EIATTR_REGCOUNT
	.align		4
        /*0000*/ 	.byte	0x04, 0x2f
        /*0002*/ 	.short	(.L_1 - .L_0)
	.align		4
.L_0:
        /*0004*/ 	.word	index@(jma_batch_f32)
        /*0008*/ 	.word	0x0000001f


	//----- nvinfo : EIATTR_FRAME_SIZE
	.align		4
.L_1:
        /*000c*/ 	.byte	0x04, 0x11
        /*000e*/ 	.short	(.L_3 - .L_2)
	.align		4
.L_2:
        /*0010*/ 	.word	index@(jma_batch_f32)
        /*0014*/ 	.word	0x00000000


	//----- nvinfo : EIATTR_REGCOUNT
	.align		4
.L_3:
        /*0018*/ 	.byte	0x04, 0x2f
        /*001a*/ 	.short	(.L_5 - .L_4)
	.align		4
.L_4:
        /*001c*/ 	.word	index@(jma_many_series_one_param_f32)
        /*0020*/ 	.word	0x00000020


	//----- nvinfo : EIATTR_FRAME_SIZE
	.align		4
.L_5:
        /*0024*/ 	.byte	0x04, 0x11
        /*0026*/ 	.short	(.L_7 - .L_6)
	.align		4
.L_6:
        /*0028*/ 	.word	index@(jma_many_series_one_param_f32)
        /*002c*/ 	.word	0x00000000


	//----- nvinfo : EIATTR_MIN_STACK_SIZE
	.align		4
.L_7:
        /*0030*/ 	.byte	0x04, 0x12
        /*0032*/ 	.short	(.L_9 - .L_8)
	.align		4
.L_8:
        /*0034*/ 	.word	index@(jma_many_series_one_param_f32)
        /*0038*/ 	.word	0x00000000


	//----- nvinfo : EIATTR_MIN_STACK_SIZE
	.align		4
.L_9:
        /*003c*/ 	.byte	0x04, 0x12
        /*003e*/ 	.short	(.L_11 - .L_10)
	.align		4
.L_10:
        /*0040*/ 	.word	index@(jma_batch_f32)
        /*0044*/ 	.word	0x00000000
.L_11:


//--------------------- .nv.compat                --------------------------
	.section	.nv.compat,"",@"SHT_CUDA_COMPAT_INFO"
	.align	4
        /*0000*/ 	.byte	0x02, 0x09, 0x00, 0x00, 0x02, 0x02, 0x01, 0x00, 0x02, 0x05, 0x05, 0x00, 0x03, 0x07, 0x01, 0x01
        /*0010*/ 	.byte	0x02, 0x03, 0x00, 0x00, 0x02, 0x06, 0x01, 0x00, 0x04, 0x0b, 0x08, 0x00, 0x09, 0x00, 0x00, 0x00
        /*0020*/ 	.byte	0x00, 0x00, 0x00, 0x00


//--------------------- .nv.info.jma_many_series_one_param_f32 --------------------------
	.section	.nv.info.jma_many_series_one_param_f32,"",@"SHT_CUDA_INFO"
	.sectionflags	@""
	.align	4


	//----- nvinfo : EIATTR_CUDA_API_VERSION
	.align		4
        /*0000*/ 	.byte	0x04, 0x37
        /*0002*/ 	.short	(.L_13 - .L_12)
.L_12:
        /*0004*/ 	.word	0x00000082


	//----- nvinfo : EIATTR_KPARAM_INFO
	.align		4
.L_13:
        /*0008*/ 	.byte	0x04, 0x17
        /*000a*/ 	.short	(.L_15 - .L_14)
.L_14:
        /*000c*/ 	.word	0x00000000
        /*0010*/ 	.short	0x0007
        /*0012*/ 	.short	0x0028
        /*0014*/ 	.byte	0x00, 0xf5, 0x21, 0x00


	//----- nvinfo : EIATTR_KPARAM_INFO
	.align		4
.L_15:
        /*0018*/ 	.byte	0x04, 0x17
        /*001a*/ 	.short	(.L_17 - .L_16)
.L_16:
        /*001c*/ 	.word	0x00000000
        /*0020*/ 	.short	0x0006
        /*0022*/ 	.short	0x0020
        /*0024*/ 	.byte	0x00, 0xf5, 0x21, 0x00


	//----- nvinfo : EIATTR_KPARAM_INFO
	.align		4
.L_17:
        /*0028*/ 	.byte	0x04, 0x17
        /*002a*/ 	.short	(.L_19 - .L_18)
.L_18:
        /*002c*/ 	.word	0x00000000
        /*0030*/ 	.short	0x0005
        /*0032*/ 	.short	0x0018
        /*0034*/ 	.byte	0x00, 0xf0, 0x11, 0x00


	//----- nvinfo : EIATTR_KPARAM_INFO
	.align		4
.L_19:
        /*0038*/ 	.byte	0x04, 0x17
        /*003a*/ 	.short	(.L_21 - .L_20)
.L_20:
        /*003c*/ 	.word	0x00000000
        /*0040*/ 	.short	0x0004
        /*0042*/ 	.short	0x0014
        /*0044*/ 	.byte	0x00, 0xf0, 0x11, 0x00


	//----- nvinfo : EIATTR_KPARAM_INFO
	.align		4
.L_21:
        /*0048*/ 	.byte	0x04, 0x17
        /*004a*/ 	.short	(.L_23 - .L_22)
.L_22:
        /*004c*/ 	.word	0x00000000
        /*0050*/ 	.short	0x0003
        /*0052*/ 	.short	0x0010
        /*0054*/ 	.byte	0x00, 0xf0, 0x11, 0x00


	//----- nvinfo : EIATTR_KPARAM_INFO
	.align		4
.L_23:
        /*0058*/ 	.byte	0x04, 0x17
        /*005a*/ 	.short	(.L_25 - .L_24)
.L_24:
        /*005c*/ 	.word	0x00000000
        /*0060*/ 	.short	0x0002
        /*0062*/ 	.short	0x000c
        /*0064*/ 	.byte	0x00, 0xf0, 0x11, 0x00


	//----- nvinfo : EIATTR_KPARAM_INFO
	.align		4
.L_25:
        /*0068*/ 	.byte	0x04, 0x17
        /*006a*/ 	.short	(.L_27 - .L_26)
.L_26:
        /*006c*/ 	.word	0x00000000
        /*0070*/ 	.short	0x0001
        /*0072*/ 	.short	0x0008
        /*0074*/ 	.byte	0x00, 0xf0, 0x11, 0x00


	//----- nvinfo : EIATTR_KPARAM_INFO
	.align		4
.L_27:
        /*0078*/ 	.byte	0x04, 0x17
        /*007a*/ 	.short	(.L_29 - .L_28)
.L_28:
        /*007c*/ 	.word	0x00000000
        /*0080*/ 	.short	0x0000
        /*0082*/ 	.short	0x0000
        /*0084*/ 	.byte	0x00, 0xf5, 0x21, 0x00


	//----- nvinfo : EIATTR_SPARSE_MMA_MASK
	.align		4
.L_29:
        /*0088*/ 	.byte	0x03, 0x50
        /*008a*/ 	.short	0x0000


	//----- nvinfo : EIATTR_MAXREG_COUNT
	.align		4
        /*008c*/ 	.byte	0x03, 0x1b
        /*008e*/ 	.short	0x00ff


	//----- nvinfo : EIATTR_MERCURY_ISA_VERSION
	.align		4
        /*0090*/ 	.byte	0x03, 0x5f
        /*0092*/ 	.short	0x0101


	//----- nvinfo : EIATTR_VRC_CTA_INIT_COUNT
	.align		4
        /*0094*/ 	.byte	0x02, 0x4a
	.zero		1
	.zero		1


	//----- nvinfo : EIATTR_EXIT_INSTR_OFFSETS
	.align		4
        /*0098*/ 	.byte	0x04, 0x1c
        /*009a*/ 	.short	(.L_31 - .L_30)


	//   ....[0]....
.L_30:
        /*009c*/ 	.word	0x000000a0


	//   ....[1]....
        /*00a0*/ 	.word	0x00000300


	//   ....[2]....
        /*00a4*/ 	.word	0x00000410


	//   ....[3]....
        /*00a8*/ 	.word	0x000004d0


	//   ....[4]....
        /*00ac*/ 	.word	0x00000520


	//   ....[5]....
        /*00b0*/ 	.word	0x00000a20


	//   ....[6]....
        /*00b4*/ 	.word	0x00000d10


	//   ....[7]....
        /*00b8*/ 	.word	0x00001130


	//----- nvinfo : EIATTR_CRS_STACK_SIZE
	.align		4
.L_31:
        /*00bc*/ 	.byte	0x04, 0x1e
        /*00be*/ 	.short	(.L_33 - .L_32)
.L_32:
        /*00c0*/ 	.word	0x00000000


	//----- nvinfo : EIATTR_CBANK_PARAM_SIZE
	.align		4
.L_33:
        /*00c4*/ 	.byte	0x03, 0x19
        /*00c6*/ 	.short	0x0030


	//----- nvinfo : EIATTR_PARAM_CBANK
	.align		4
        /*00c8*/ 	.byte	0x04, 0x0a
        /*00ca*/ 	.short	(.L_35 - .L_34)
	.align		4
.L_34:
        /*00cc*/ 	.word	index@(.nv.constant0.jma_many_series_one_param_f32)
        /*00d0*/ 	.short	0x0380
        /*00d2*/ 	.short	0x0030


	//----- nvinfo : EIATTR_SW_WAR
	.align		4
.L_35:
        /*00d4*/ 	.byte	0x04, 0x36
        /*00d6*/ 	.short	(.L_37 - .L_36)
.L_36:
        /*00d8*/ 	.word	0x00000008
.L_37:


//--------------------- .nv.info.jma_batch_f32    --------------------------
	.section	.nv.info.jma_batch_f32,"",@"SHT_CUDA_INFO"
	.sectionflags	@""
	.align	4


	//----- nvinfo : EIATTR_CUDA_API_VERSION
	.align		4
        /*0000*/ 	.byte	0x04, 0x37
        /*0002*/ 	.short	(.L_39 - .L_38)
.L_38:
        /*0004*/ 	.word	0x00000082


	//----- nvinfo : EIATTR_KPARAM_INFO
	.align		4
.L_39:
        /*0008*/ 	.byte	0x04, 0x17
        /*000a*/ 	.short	(.L_41 - .L_40)
.L_40:
        /*000c*/ 	.word	0x00000000
        /*0010*/ 	.short	0x0007
        /*0012*/ 	.short	0x0030
        /*0014*/ 	.byte	0x00, 0xf5, 0x21, 0x00


	//----- nvinfo : EIATTR_KPARAM_INFO
	.align		4
.L_41:
        /*0018*/ 	.byte	0x04, 0x17
        /*001a*/ 	.short	(.L_43 - .L_42)
.L_42:
        /*001c*/ 	.word	0x00000000
        /*0020*/ 	.short	0x0006
        /*0022*/ 	.short	0x0028
        /*0024*/ 	.byte	0x00, 0xf0, 0x11, 0x00


	//----- nvinfo : EIATTR_KPARAM_INFO
	.align		4
.L_43:
        /*0028*/ 	.byte	0x04, 0x17
        /*002a*/ 	.short	(.L_45 - .L_44)
.L_44:
        /*002c*/ 	.word	0x00000000
        /*0030*/ 	.short	0x0005
        /*0032*/ 	.short	0x0024
        /*0034*/ 	.byte	0x00, 0xf0, 0x11, 0x00


	//----- nvinfo : EIATTR_KPARAM_INFO
	.align		4
.L_45:
        /*0038*/ 	.byte	0x04, 0x17
        /*003a*/ 	.short	(.L_47 - .L_46)
.L_46:
        /*003c*/ 	.word	0x00000000
        /*0040*/ 	.short	0x0004
        /*0042*/ 	.short	0x0020
        /*0044*/ 	.byte	0x00, 0xf0, 0x11, 0x00


	//----- nvinfo : EIATTR_KPARAM_INFO
	.align		4
.L_47:
        /*0048*/ 	.byte	0x04, 0x17
        /*004a*/ 	.short	(.L_49 - .L_48)
.L_48:
        /*004c*/ 	.word	0x00000000
        /*0050*/ 	.short	0x0003
        /*0052*/ 	.short	0x0018
        /*0054*/ 	.byte	0x00, 0xf5, 0x21, 0x00


	//----- nvinfo : EIATTR_KPARAM_INFO
	.align		4
.L_49:
        /*0058*/ 	.byte	0x04, 0x17
        /*005a*/ 	.short	(.L_51 - .L_50)
.L_50:
        /*005c*/ 	.word	0x00000000
        /*0060*/ 	.short	0x0002
        /*0062*/ 	.short	0x0010
        /*0064*/ 	.byte	0x00, 0xf5, 0x21, 0x00


	//----- nvinfo : EIATTR_KPARAM_INFO
	.align		4
.L_51:
        /*0068*/ 	.byte	0x04, 0x17
        /*006a*/ 	.short	(.L_53 - .L_52)
.L_52:
        /*006c*/ 	.word	0x00000000
        /*0070*/ 	.short	0x0001
        /*0072*/ 	.short	0x0008
        /*0074*/ 	.byte	0x00, 0xf5, 0x21, 0x00


	//----- nvinfo : EIATTR_KPARAM_INFO
	.align		4
.L_53:
        /*0078*/ 	.byte	0x04, 0x17
        /*007a*/ 	.short	(.L_55 - .L_54)
.L_54:
        /*007c*/ 	.word	0x00000000
        /*0080*/ 	.short	0x0000
        /*0082*/ 	.short	0x0000
        /*0084*/ 	.byte	0x00, 0xf5, 0x21, 0x00


	//----- nvinfo : EIATTR_SPARSE_MMA_MASK
	.align		4
.L_55:
        /*0088*/ 	.byte	0x03, 0x50
        /*008a*/ 	.short	0x0000


	//----- nvinfo : EIATTR_MAXREG_COUNT
	.align		4
        /*008c*/ 	.byte	0x03, 0x1b
        /*008e*/ 	.short	0x00ff


	//----- nvinfo : EIATTR_MERCURY_ISA_VERSION
	.align		4
        /*0090*/ 	.byte	0x03, 0x5f
        /*0092*/ 	.short	0x0101


	//----- nvinfo : EIATTR_VRC_CTA_INIT_COUNT
	.align		4
        /*0094*/ 	.byte	0x02, 0x4a
	.zero		1
	.zero		1


	//----- nvinfo : EIATTR_EXIT_INSTR_OFFSETS
	.align		4
        /*0098*/ 	.byte	0x04, 0x1c
        /*009a*/ 	.short	(.L_57 - .L_56)


	//   ....[0]....
.L_56:
        /*009c*/ 	.word	0x00000070


	//   ....[1]....
        /*00a0*/ 	.word	0x000000a0


	//   ....[2]....
        /*00a4*/ 	.word	0x00000350


	//   ....[3]....
        /*00a8*/ 	.word	0x00000460


	//   ....[4]....
        /*00ac*/ 	.word	0x00000520


	//   ....[5]....
        /*00b0*/ 	.word	0x00000610


	//   ....[6]....
        /*00b4*/ 	.word	0x00000bc0


	//   ....[7]....
        /*00b8*/ 	.word	0x00000f10


	//   ....[8]....
        /*00bc*/ 	.word	0x00001320


	//----- nvinfo : EIATTR_CBANK_PARAM_SIZE
	.align		4
.L_57:
        /*00c0*/ 	.byte	0x03, 0x19
        /*00c2*/ 	.short	0x0038


	//----- nvinfo : EIATTR_PARAM_CBANK
	.align		4
        /*00c4*/ 	.byte	0x04, 0x0a
        /*00c6*/ 	.short	(.L_59 - .L_58)
	.align		4
.L_58:
        /*00c8*/ 	.word	index@(.nv.constant0.jma_batch_f32)
        /*00cc*/ 	.short	0x0380
        /*00ce*/ 	.short	0x0038


	//----- nvinfo : EIATTR_SW_WAR
	.align		4
.L_59:
        /*00d0*/ 	.byte	0x04, 0x36
        /*00d2*/ 	.short	(.L_61 - .L_60)
.L_60:
        /*00d4*/ 	.word	0x00000008
.L_61:


//--------------------- .nv.callgraph             --------------------------
	.section	.nv.callgraph,"",@"SHT_CUDA_CALLGRAPH"
	.align	4
	.sectionentsize	8
	.align		4
        /*0000*/ 	.word	0x00000000
	.align		4
        /*0004*/ 	.word	0xffffffff
	.align		4
        /*0008*/ 	.word	0x00000000
	.align		4
        /*000c*/ 	.word	0xfffffffe
	.align		4
        /*0010*/ 	.word	0x00000000
	.align		4
        /*0014*/ 	.word	0xfffffffd
	.align		4
        /*0018*/ 	.word	0x00000000
	.align		4
        /*001c*/ 	.word	0xfffffffc


//--------------------- .text.jma_many_series_one_param_f32 --------------------------
	.section	.text.jma_many_series_one_param_f32,"ax",@progbits
	.align	128
        .global         jma_many_series_one_param_f32
        .type           jma_many_series_one_param_f32,@function
        .size           jma_many_series_one_param_f32,(.L_x_34 - jma_many_series_one_param_f32)
        .other          jma_many_series_one_param_f32,@"STO_CUDA_ENTRY STV_DEFAULT"
jma_many_series_one_param_f32:
.text.jma_many_series_one_param_f32:
[----:B------:R-:W-:Y:S01]  /*0000*/  LDC R1, c[0x0][0x37c] ;  /* 0x0000df00ff017b82 */ /* 0x000fe20000000800 */
[----:B------:R-:W0:Y:S07]  /*0010*/  S2R R3, SR_TID.X ;  /* 0x0000000000037919 */ /* 0x000e2e0000002100 */
[----:B------:R-:W0:Y:S01]  /*0020*/  S2UR UR4, SR_CTAID.X ;  /* 0x00000000000479c3 */ /* 0x000e220000002500 */
[----:B------:R-:W1:Y:S07]  /*0030*/  LDCU UR5, c[0x0][0x394] ;  /* 0x00007280ff0577ac */ /* 0x000e6e0008000800 */
[----:B------:R-:W0:Y:S08]  /*0040*/  LDC R6, c[0x0][0x360] ;  /* 0x0000d800ff067b82 */ /* 0x000e300000000800 */
[----:B------:R-:W2:Y:S01]  /*0050*/  LDC R18, c[0x0][0x398] ;  /* 0x0000e600ff127b82 */ /* 0x000ea20000000800 */
[----:B-1----:R-:W-:Y:S01]  /*0060*/  MOV R17, UR5 ;  /* 0x0000000500117c02 */ /* 0x002fe20008000f00 */
[----:B0-----:R-:W-:Y:S01]  /*0070*/  IMAD R6, R6, UR4, R3 ;  /* 0x0000000406067c24 */ /* 0x001fe2000f8e0203 */
[----:B--2---:R-:W-:-:S04]  /*0080*/  ISETP.GE.AND P0, PT, R18, 0x1, PT ;  /* 0x000000011200780c */ /* 0x004fc80003f06270 */
[----:B------:R-:W-:-:S13]  /*0090*/  ISETP.GE.OR P0, PT, R6, R17, !P0 ;  /* 0x000000110600720c */ /* 0x000fda0004706670 */
[----:B------:R-:W-:Y:S05]  /*00a0*/  @P0 EXIT ;  /* 0x000000000000094d */ /* 0x000fea0003800000 */
[----:B------:R-:W0:Y:S01]  /*00b0*/  LDC.64 R2, c[0x0][0x3a0] ;  /* 0x0000e800ff027b82 */ /* 0x000e220000000a00 */
[----:B------:R-:W1:Y:S01]  /*00c0*/  LDCU.64 UR4, c[0x0][0x358] ;  /* 0x00006b00ff0477ac */ /* 0x000e620008000a00 */
[----:B------:R-:W2:Y:S01]  /*00d0*/  LDCU UR6, c[0x0][0x390] ;  /* 0x00007200ff0677ac */ /* 0x000ea20008000800 */
[----:B0-----:R-:W-:-:S05]  /*00e0*/  IMAD.WIDE R2, R6, 0x4, R2 ;  /* 0x0000000406027825 */ /* 0x001fca00078e0202 */
[----:B-1----:R-:W3:Y:S02]  /*00f0*/  LDG.E.CONSTANT R7, desc[UR4][R2.64] ;  /* 0x0000000402077981 */ /* 0x002ee4000c1e9900 */
[----:B---3--:R-:W-:-:S13]  /*0100*/  ISETP.GE.AND P0, PT, R7, R18, PT ;  /* 0x000000120700720c */ /* 0x008fda0003f06270 */
[----:B--2---:R-:W-:Y:S05]  /*0110*/  @!P0 BRA `(.L_x_0) ;  /* 0x0000000400048947 */ /* 0x004fea0003800000 */
[C---:B------:R-:W-:Y:S02]  /*0120*/  ISETP.GE.U32.AND P1, PT, R18.reuse, 0x8, PT ;  /* 0x000000081200780c */ /* 0x040fe40003f26070 */
[----:B------:R-:W-:-:S04]  /*0130*/  LOP3.LUT R16, R18, 0x7, RZ, 0xc0, !PT ;  /* 0x0000000712107812 */ /* 0x000fc800078ec0ff */
[----:B------:R-:W-:-:S07]  /*0140*/  ISETP.NE.AND P0, PT, R16, RZ, PT ;  /* 0x000000ff1000720c */ /* 0x000fce0003f05270 */
[----:B------:R-:W-:Y:S06]  /*0150*/  @!P1 BRA `(.L_x_1) ;  /* 0x0000000000689947 */ /* 0x000fec0003800000 */
[----:B------:R-:W0:Y:S01]  /*0160*/  LDC.64 R2, c[0x0][0x3a8] ;  /* 0x0000ea00ff027b82 */ /* 0x000e220000000a00 */
[----:B------:R-:W-:Y:S01]  /*0170*/  LOP3.LUT R18, R18, 0x7ffffff8, RZ, 0xc0, !PT ;  /* 0x7ffffff812127812 */ /* 0x000fe200078ec0ff */
[----:B------:R-:W1:Y:S01]  /*0180*/  LDCU UR7, c[0x0][0x394] ;  /* 0x00007280ff0777ac */ /* 0x000e620008000800 */
[----:B------:R-:W-:Y:S02]  /*0190*/  MOV R7, 0x7fffffff ;  /* 0x7fffffff00077802 */ /* 0x000fe40000000f00 */
[----:B------:R-:W-:-:S07]  /*01a0*/  IADD3 R0, PT, PT, -R18, RZ, RZ ;  /* 0x000000ff12007210 */ /* 0x000fce0007ffe1ff */
.L_x_2:
[----:B0-2---:R-:W-:Y:S01]  /*01b0*/  IMAD.WIDE R4, R6, 0x4, R2 ;  /* 0x0000000406047825 */ /* 0x005fe200078e0202 */
[----:B-1----:R-:W-:Y:S02]  /*01c0*/  MOV R17, UR7 ;  /* 0x0000000700117c02 */ /* 0x002fe40008000f00 */
[----:B------:R-:W-:Y:S02]  /*01d0*/  IADD3 R0, PT, PT, R0, 0x8, RZ ;  /* 0x0000000800007810 */ /* 0x000fe40007ffe0ff */
[----:B------:R2:W-:Y:S01]  /*01e0*/  STG.E desc[UR4][R4.64], R7 ;  /* 0x0000000704007986 */ /* 0x0005e2000c101904 */
[C---:B------:R-:W-:Y:S01]  /*01f0*/  IMAD.WIDE R8, R17.reuse, 0x4, R4 ;  /* 0x0000000411087825 */ /* 0x040fe200078e0204 */
[----:B------:R-:W-:Y:S02]  /*0200*/  ISETP.NE.AND P1, PT, R0, RZ, PT ;  /* 0x000000ff0000720c */ /* 0x000fe40003f25270 */
[C---:B------:R-:W-:Y:S02]  /*0210*/  LEA R6, R17.reuse, R6, 0x3 ;  /* 0x0000000611067211 */ /* 0x040fe400078e18ff */
[----:B------:R2:W-:Y:S01]  /*0220*/  STG.E desc[UR4][R8.64], R7 ;  /* 0x0000000708007986 */ /* 0x0005e2000c101904 */
[----:B------:R-:W-:-:S05]  /*0230*/  IMAD.WIDE R10, R17, 0x4, R8 ;  /* 0x00000004110a7825 */ /* 0x000fca00078e0208 */
        /* <DEDUP_REMOVED lines=11> */
[----:B------:R-:W-:Y:S05]  /*02f0*/  @P1 BRA `(.L_x_2) ;  /* 0xfffffffc00ac1947 */ /* 0x000fea000383ffff */
.L_x_1:
[----:B------:R-:W-:Y:S05]  /*0300*/  @!P0 EXIT ;  /* 0x000000000000894d */ /* 0x000fea0003800000 */
[----:B------:R-:W2:Y:S01]  /*0310*/  LDC R0, c[0x0][0x398] ;  /* 0x0000e600ff007b82 */ /* 0x000ea20000000800 */
[----:B------:R-:W-:Y:S02]  /*0320*/  ISETP.GE.U32.AND P0, PT, R16, 0x4, PT ;  /* 0x000000041000780c */ /* 0x000fe40003f06070 */
[----:B--2---:R-:W-:-:S04]  /*0330*/  LOP3.LUT R12, R0, 0x3, RZ, 0xc0, !PT ;  /* 0x00000003000c7812 */ /* 0x004fc800078ec0ff */
[----:B------:R-:W-:-:S07]  /*0340*/  ISETP.NE.AND P1, PT, R12, RZ, PT ;  /* 0x000000ff0c00720c */ /* 0x000fce0003f25270 */
[----:B------:R-:W-:Y:S06]  /*0350*/  @!P0 BRA `(.L_x_3) ;  /* 0x00000000002c8947 */ /* 0x000fec0003800000 */
[----:B------:R-:W0:Y:S01]  /*0360*/  LDC.64 R2, c[0x0][0x3a8] ;  /* 0x0000ea00ff027b82 */ /* 0x000e220000000a00 */
[----:B------:R-:W-:Y:S01]  /*0370*/  MOV R7, 0x7fffffff ;  /* 0x7fffffff00077802 */ /* 0x000fe20000000f00 */
[----:B0-----:R-:W-:Y:S01]  /*0380*/  IMAD.WIDE R2, R6, 0x4, R2 ;  /* 0x0000000406027825 */ /* 0x001fe200078e0202 */
[----:B------:R-:W-:-:S04]  /*0390*/  LEA R6, R17, R6, 0x2 ;  /* 0x0000000611067211 */ /* 0x000fc800078e10ff */
[----:B------:R0:W-:Y:S01]  /*03a0*/  STG.E desc[UR4][R2.64], R7 ;  /* 0x0000000702007986 */ /* 0x0001e2000c101904 */
[----:B------:R-:W-:-:S05]  /*03b0*/  IMAD.WIDE R4, R17, 0x4, R2 ;  /* 0x0000000411047825 */ /* 0x000fca00078e0202 */
[----:B------:R0:W-:Y:S01]  /*03c0*/  STG.E desc[UR4][R4.64], R7 ;  /* 0x0000000704007986 */ /* 0x0001e2000c101904 */
[----:B------:R-:W-:-:S05]  /*03d0*/  IMAD.WIDE R8, R17, 0x4, R4 ;  /* 0x0000000411087825 */ /* 0x000fca00078e0204 */
[----:B------:R0:W-:Y:S01]  /*03e0*/  STG.E desc[UR4][R8.64], R7 ;  /* 0x0000000708007986 */ /* 0x0001e2000c101904 */
[----:B------:R-:W-:-:S05]  /*03f0*/  IMAD.WIDE R10, R17, 0x4, R8 ;  /* 0x00000004110a7825 */ /* 0x000fca00078e0208 */
[----:B------:R0:W-:Y:S02]  /*0400*/  STG.E desc[UR4][R10.64], R7 ;  /* 0x000000070a007986 */ /* 0x0001e4000c101904 */
.L_x_3:
[----:B------:R-:W-:Y:S05]  /*0410*/  @!P1 EXIT ;  /* 0x000000000000994d */ /* 0x000fea0003800000 */
[----:B------:R-:W-:Y:S02]  /*0420*/  ISETP.NE.AND P0, PT, R12, 0x1, PT ;  /* 0x000000010c00780c */ /* 0x000fe40003f05270 */
[----:B------:R-:W-:-:S04]  /*0430*/  LOP3.LUT R0, R0, 0x1, RZ, 0xc0, !PT ;  /* 0x0000000100007812 */ /* 0x000fc800078ec0ff */
[----:B------:R-:W-:-:S07]  /*0440*/  ISETP.NE.U32.AND P1, PT, R0, 0x1, PT ;  /* 0x000000010000780c */ /* 0x000fce0003f25070 */
[----:B------:R-:W-:Y:S06]  /*0450*/  @!P0 BRA `(.L_x_4) ;  /* 0x00000000001c8947 */ /* 0x000fec0003800000 */
[----:B0-----:R-:W0:Y:S01]  /*0460*/  LDC.64 R2, c[0x0][0x3a8] ;  /* 0x0000ea00ff027b82 */ /* 0x001e220000000a00 */
[----:B------:R-:W-:Y:S01]  /*0470*/  MOV R7, 0x7fffffff ;  /* 0x7fffffff00077802 */ /* 0x000fe20000000f00 */
[----:B0-----:R-:W-:Y:S01]  /*0480*/  IMAD.WIDE R2, R6, 0x4, R2 ;  /* 0x0000000406027825 */ /* 0x001fe200078e0202 */
[----:B------:R-:W-:-:S04]  /*0490*/  LEA R6, R17, R6, 0x1 ;  /* 0x0000000611067211 */ /* 0x000fc800078e08ff */
[----:B------:R1:W-:Y:S01]  /*04a0*/  STG.E desc[UR4][R2.64], R7 ;  /* 0x0000000702007986 */ /* 0x0003e2000c101904 */
[----:B------:R-:W-:-:S05]  /*04b0*/  IMAD.WIDE R4, R17, 0x4, R2 ;  /* 0x0000000411047825 */ /* 0x000fca00078e0202 */
[----:B------:R1:W-:Y:S02]  /*04c0*/  STG.E desc[UR4][R4.64], R7 ;  /* 0x0000000704007986 */ /* 0x0003e4000c101904 */
.L_x_4:
[----:B------:R-:W-:Y:S05]  /*04d0*/  @P1 EXIT ;  /* 0x000000000000194d */ /* 0x000fea0003800000 */
[----:B01----:R-:W0:Y:S01]  /*04e0*/  LDC.64 R2, c[0x0][0x3a8] ;  /* 0x0000ea00ff027b82 */ /* 0x003e220000000a00 */
[----:B------:R-:W-:Y:S01]  /*04f0*/  MOV R5, 0x7fffffff ;  /* 0x7fffffff00057802 */ /* 0x000fe20000000f00 */
[----:B0-----:R-:W-:-:S05]  /*0500*/  IMAD.WIDE R6, R6, 0x4, R2 ;  /* 0x0000000406067825 */ /* 0x001fca00078e0202 */
[----:B------:R-:W-:Y:S01]  /*0510*/  STG.E desc[UR4][R6.64], R5 ;  /* 0x0000000506007986 */ /* 0x000fe2000c101904 */
[----:B------:R-:W-:Y:S05]  /*0520*/  EXIT ;  /* 0x000000000000794d */ /* 0x000fea0003800000 */
.L_x_0:
[----:B------:R-:W-:Y:S01]  /*0530*/  ISETP.GE.AND P0, PT, R7, 0x1, PT ;  /* 0x000000010700780c */ /* 0x000fe20003f06270 */
[----:B------:R-:W-:Y:S01]  /*0540*/  BSSY.RECONVERGENT B0, `(.L_x_5) ;  /* 0x0000044000007945 */ /* 0x000fe20003800200 */
[----:B------:R-:W-:-:S11]  /*0550*/  VIMNMX R19, PT, PT, RZ, R7, !PT ;  /* 0x00000007ff137248 */ /* 0x000fd60007fe0100 */
[----:B------:R-:W-:Y:S05]  /*0560*/  @!P0 BRA `(.L_x_6) ;  /* 0x0000000400048947 */ /* 0x000fea0003800000 */
[C---:B------:R-:W-:Y:S01]  /*0570*/  ISETP.GE.U32.AND P1, PT, R7.reuse, 0x8, PT ;  /* 0x000000080700780c */ /* 0x040fe20003f26070 */
[----:B------:R-:W-:Y:S01]  /*0580*/  BSSY.RECONVERGENT B1, `(.L_x_7) ;  /* 0x000001e000017945 */ /* 0x000fe20003800200 */
[----:B------:R-:W-:Y:S02]  /*0590*/  LOP3.LUT R26, R7, 0x7, RZ, 0xc0, !PT ;  /* 0x00000007071a7812 */ /* 0x000fe400078ec0ff */
[----:B------:R-:W-:Y:S02]  /*05a0*/  MOV R0, R6 ;  /* 0x0000000600007202 */ /* 0x000fe40000000f00 */
[----:B------:R-:W-:-:S07]  /*05b0*/  ISETP.NE.AND P0, PT, R26, RZ, PT ;  /* 0x000000ff1a00720c */ /* 0x000fce0003f05270 */
[----:B------:R-:W-:Y:S06]  /*05c0*/  @!P1 BRA `(.L_x_8) ;  /* 0x0000000000649947 */ /* 0x000fec0003800000 */
[----:B------:R-:W0:Y:S01]  /*05d0*/  LDC.64 R2, c[0x0][0x3a8] ;  /* 0x0000ea00ff027b82 */ /* 0x000e220000000a00 */
[----:B------:R-:W-:Y:S02]  /*05e0*/  LOP3.LUT R4, R7, 0x7ffffff8, RZ, 0xc0, !PT ;  /* 0x7ffffff807047812 */ /* 0x000fe400078ec0ff */
[----:B------:R-:W-:Y:S02]  /*05f0*/  MOV R0, R6 ;  /* 0x0000000600007202 */ /* 0x000fe40000000f00 */
[----:B------:R-:W-:-:S07]  /*0600*/  IADD3 R16, PT, PT, -R4, RZ, RZ ;  /* 0x000000ff04107210 */ /* 0x000fce0007ffe1ff */
.L_x_9:
[----:B01----:R-:W-:Y:S01]  /*0610*/  IMAD.WIDE R14, R0, 0x4, R2 ;  /* 0x00000004000e7825 */ /* 0x003fe200078e0202 */
[----:B------:R-:W-:Y:S02]  /*0620*/  MOV R27, 0x7fffffff ;  /* 0x7fffffff001b7802 */ /* 0x000fe40000000f00 */
[----:B------:R-:W-:Y:S02]  /*0630*/  IADD3 R16, PT, PT, R16, 0x8, RZ ;  /* 0x0000000810107810 */ /* 0x000fe40007ffe0ff */
[C---:B------:R-:W-:Y:S01]  /*0640*/  LEA R0, R17.reuse, R0, 0x3 ;  /* 0x0000000011007211 */ /* 0x040fe200078e18ff */
[----:B------:R-:W-:Y:S01]  /*0650*/  IMAD.WIDE R20, R17, 0x4, R14 ;  /* 0x0000000411147825 */ /* 0x000fe200078e020e */
[----:B------:R1:W-:Y:S01]  /*0660*/  STG.E desc[UR4][R14.64], R27 ;  /* 0x0000001b0e007986 */ /* 0x0003e2000c101904 */
[----:B------:R-:W-:-:S03]  /*0670*/  ISETP.NE.AND P1, PT, R16, RZ, PT ;  /* 0x000000ff1000720c */ /* 0x000fc60003f25270 */
        /* <DEDUP_REMOVED lines=14> */
.L_x_8:
[----:B------:R-:W-:Y:S05]  /*0760*/  BSYNC.RECONVERGENT B1 ;  /* 0x0000000000017941 */ /* 0x000fea0003800200 */
.L_x_7:
[----:B------:R-:W-:Y:S05]  /*0770*/  @!P0 BRA `(.L_x_6) ;  /* 0x0000000000808947 */ /* 0x000fea0003800000 */
[----:B------:R-:W-:Y:S01]  /*0780*/  ISETP.GE.U32.AND P0, PT, R26, 0x4, PT ;  /* 0x000000041a00780c */ /* 0x000fe20003f06070 */
[----:B------:R-:W-:Y:S01]  /*0790*/  BSSY.RECONVERGENT B1, `(.L_x_10) ;  /* 0x000000f000017945 */ /* 0x000fe20003800200 */
[----:B-1----:R-:W-:-:S04]  /*07a0*/  LOP3.LUT R12, R7, 0x3, RZ, 0xc0, !PT ;  /* 0x00000003070c7812 */ /* 0x002fc800078ec0ff */
        /* <DEDUP_REMOVED lines=13> */
.L_x_11:
[----:B------:R-:W-:Y:S05]  /*0880*/  BSYNC.RECONVERGENT B1 ;  /* 0x0000000000017941 */ /* 0x000fea0003800200 */
.L_x_10:
[----:B------:R-:W-:Y:S05]  /*0890*/  @!P1 BRA `(.L_x_6) ;  /* 0x0000000000389947 */ /* 0x000fea0003800000 */
[----:B------:R-:W-:Y:S02]  /*08a0*/  ISETP.NE.AND P0, PT, R12, 0x1, PT ;  /* 0x000000010c00780c */ /* 0x000fe40003f05270 */
[----:B------:R-:W-:-:S04]  /*08b0*/  LOP3.LUT R7, R7, 0x1, RZ, 0xc0, !PT ;  /* 0x0000000107077812 */ /* 0x000fc800078ec0ff */
[----:B------:R-:W-:-:S07]  /*08c0*/  ISETP.NE.U32.AND P1, PT, R7, 0x1, PT ;  /* 0x000000010700780c */ /* 0x000fce0003f25070 */
[----:B0-----:R-:W0:Y:S01]  /*08d0*/  @P0 LDC.64 R2, c[0x0][0x3a8] ;  /* 0x0000ea00ff020b82 */ /* 0x001e220000000a00 */
[----:B------:R-:W-:-:S07]  /*08e0*/  @P0 MOV R7, 0x7fffffff ;  /* 0x7fffffff00070802 */ /* 0x000fce0000000f00 */
[----:B------:R-:W1:Y:S01]  /*08f0*/  @!P1 LDC.64 R10, c[0x0][0x3a8] ;  /* 0x0000ea00ff0a9b82 */ /* 0x000e620000000a00 */
[----:B0-----:R-:W-:Y:S01]  /*0900*/  @P0 IMAD.WIDE R4, R0, 0x4, R2 ;  /* 0x0000000400040825 */ /* 0x001fe200078e0202 */
[----:B------:R-:W-:-:S04]  /*0910*/  @P0 LEA R0, R17, R0, 0x1 ;  /* 0x0000000011000211 */ /* 0x000fc800078e08ff */
[----:B------:R2:W-:Y:S01]  /*0920*/  @P0 STG.E desc[UR4][R4.64], R7 ;  /* 0x0000000704000986 */ /* 0x0005e2000c101904 */
[----:B------:R-:W-:-:S04]  /*0930*/  @P0 IMAD.WIDE R8, R17, 0x4, R4 ;  /* 0x0000000411080825 */ /* 0x000fc800078e0204 */
[----:B-1----:R-:W-:Y:S01]  /*0940*/  @!P1 IMAD.WIDE R2, R0, 0x4, R10 ;  /* 0x0000000400029825 */ /* 0x002fe200078e020a */
[----:B------:R-:W-:Y:S01]  /*0950*/  @!P1 MOV R11, 0x7fffffff ;  /* 0x7fffffff000b9802 */ /* 0x000fe20000000f00 */
[----:B------:R2:W-:Y:S04]  /*0960*/  @P0 STG.E desc[UR4][R8.64], R7 ;  /* 0x0000000708000986 */ /* 0x0005e8000c101904 */
[----:B------:R2:W-:Y:S02]  /*0970*/  @!P1 STG.E desc[UR4][R2.64], R11 ;  /* 0x0000000b02009986 */ /* 0x0005e4000c101904 */
.L_x_6:
[----:B------:R-:W-:Y:S05]  /*0980*/  BSYNC.RECONVERGENT B0 ;  /* 0x0000000000007941 */ /* 0x000fea0003800200 */
.L_x_5:
[----:B0-2---:R-:W0:Y:S01]  /*0990*/  LDC.64 R2, c[0x0][0x380] ;  /* 0x0000e000ff027b82 */ /* 0x005e220000000a00 */
[----:B-1----:R-:W-:-:S07]  /*09a0*/  IMAD R20, R19, R17, R6 ;  /* 0x0000001113147224 */ /* 0x002fce00078e0206 */
[----:B------:R-:W1:Y:S01]  /*09b0*/  LDC.64 R4, c[0x0][0x3a8] ;  /* 0x0000ea00ff047b82 */ /* 0x000e620000000a00 */
[----:B0-----:R-:W-:-:S05]  /*09c0*/  IMAD.WIDE R8, R20, 0x4, R2 ;  /* 0x0000000414087825 */ /* 0x001fca00078e0202 */
[----:B------:R-:W2:Y:S01]  /*09d0*/  LDG.E.CONSTANT R16, desc[UR4][R8.64] ;  /* 0x0000000408107981 */ /* 0x000ea2000c1e9900 */
[----:B------:R-:W-:Y:S01]  /*09e0*/  IADD3 R7, PT, PT, R19, 0x1, RZ ;  /* 0x0000000113077810 */ /* 0x000fe20007ffe0ff */
[----:B-1----:R-:W-:-:S03]  /*09f0*/  IMAD.WIDE R10, R20, 0x4, R4 ;  /* 0x00000004140a7825 */ /* 0x002fc600078e0204 */
[----:B------:R-:W-:Y:S02]  /*0a00*/  ISETP.GE.U32.AND P0, PT, R7, R18, PT ;  /* 0x000000120700720c */ /* 0x000fe40003f06070 */
[----:B--2---:R0:W-:Y:S11]  /*0a10*/  STG.E desc[UR4][R10.64], R16 ;  /* 0x000000100a007986 */ /* 0x0041f6000c101904 */
[----:B------:R-:W-:Y:S05]  /*0a20*/  @P0 EXIT ;  /* 0x000000000000094d */ /* 0x000fea0003800000 */
[----:B------:R-:W1:Y:S01]  /*0a30*/  LDC R22, c[0x0][0x388] ;  /* 0x0000e200ff167b82 */ /* 0x000e620000000800 */
[----:B------:R-:W-:Y:S01]  /*0a40*/  LOP3.LUT R9, RZ, R19, RZ, 0x33, !PT ;  /* 0x00000013ff097212 */ /* 0x000fe200078e33ff */
[----:B------:R-:W-:Y:S01]  /*0a50*/  BSSY.RECONVERGENT B0, `(.L_x_12) ;  /* 0x0000029000007945 */ /* 0x000fe20003800200 */
[----:B------:R-:W-:Y:S01]  /*0a60*/  HFMA2 R13, -RZ, RZ, 0, 0 ;  /* 0x00000000ff0d7431 */ /* 0x000fe200000001ff */
[----:B------:R-:W-:Y:S02]  /*0a70*/  MOV R25, R7 ;  /* 0x0000000700197202 */ /* 0x000fe40000000f00 */
[----:B------:R-:W-:Y:S02]  /*0a80*/  IADD3 R9, PT, PT, R9, R18, RZ ;  /* 0x0000001209097210 */ /* 0x000fe40007ffe0ff */
[----:B------:R-:W2:Y:S01]  /*0a90*/  LDC R21, c[0x0][0x38c] ;  /* 0x0000e300ff157b82 */ /* 0x000ea20000000800 */
[----:B------:R-:W-:Y:S02]  /*0aa0*/  MOV R14, RZ ;  /* 0x000000ff000e7202 */ /* 0x000fe40000000f00 */
[----:B------:R-:W-:-:S02]  /*0ab0*/  LOP3.LUT P0, R9, R9, 0x3, RZ, 0xc0, !PT ;  /* 0x0000000309097812 */ /* 0x000fc4000780c0ff */
[----:B------:R-:W-:Y:S01]  /*0ac0*/  MOV R15, R16 ;  /* 0x00000010000f7202 */ /* 0x000fe20000000f00 */
[C---:B-1----:R-:W-:Y:S01]  /*0ad0*/  FADD R0, -R22.reuse, 1 ;  /* 0x3f80000016007421 */ /* 0x042fe20000000100 */
[----:B0-----:R-:W-:-:S03]  /*0ae0*/  FMUL R10, R22, R22 ;  /* 0x00000016160a7220 */ /* 0x001fc60000400000 */
[----:B------:R-:W-:Y:S01]  /*0af0*/  FMUL R12, R0, R0 ;  /* 0x00000000000c7220 */ /* 0x000fe20000400000 */
[----:B--2---:R-:W-:-:S05]  /*0b00*/  FADD R11, -R21, 1 ;  /* 0x3f800000150b7421 */ /* 0x004fca0000000100 */
[----:B------:R-:W-:Y:S05]  /*0b10*/  @!P0 BRA `(.L_x_13) ;  /* 0x0000000000708947 */ /* 0x000fea0003800000 */
[----:B------:R-:W-:Y:S01]  /*0b20*/  BSSY.RECONVERGENT B1, `(.L_x_14) ;  /* 0x000001a000017945 */ /* 0x000fe20003800200 */
[----:B------:R-:W-:Y:S01]  /*0b30*/  IMAD R25, R25, R17, R6 ;  /* 0x0000001119197224 */ /* 0x000fe200078e0206 */
[----:B------:R-:W-:Y:S02]  /*0b40*/  IADD3 R24, PT, PT, -R9, RZ, RZ ;  /* 0x000000ff09187210 */ /* 0x000fe40007ffe1ff */
[----:B------:R-:W-:Y:S02]  /*0b50*/  MOV R13, RZ ;  /* 0x000000ff000d7202 */ /* 0x000fe40000000f00 */
[----:B------:R-:W-:Y:S02]  /*0b60*/  MOV R23, R19 ;  /* 0x0000001300177202 */ /* 0x000fe40000000f00 */
[----:B------:R-:W-:-:S07]  /*0b70*/  MOV R15, R16 ;  /* 0x00000010000f7202 */ /* 0x000fce0000000f00 */
.L_x_15:
[----:B------:R-:W-:-:S06]  /*0b80*/  IMAD.WIDE R6, R25, 0x4, R2 ;  /* 0x0000000419067825 */ /* 0x000fcc00078e0202 */
[----:B------:R-:W2:Y:S01]  /*0b90*/  LDG.E.CONSTANT R6, desc[UR4][R6.64] ;  /* 0x0000000406067981 */ /* 0x000ea2000c1e9900 */
[----:B------:R-:W-:Y:S02]  /*0ba0*/  IADD3 R24, PT, PT, R24, 0x1, RZ ;  /* 0x0000000118187810 */ /* 0x000fe40007ffe0ff */
[----:B------:R-:W-:Y:S02]  /*0bb0*/  IADD3 R20, PT, PT, R20, R17, RZ ;  /* 0x0000001114147210 */ /* 0x000fe40007ffe0ff */
[----:B------:R-:W-:Y:S02]  /*0bc0*/  ISETP.NE.AND P0, PT, R24, RZ, PT ;  /* 0x000000ff1800720c */ /* 0x000fe40003f05270 */
[----:B------:R-:W-:Y:S01]  /*0bd0*/  IADD3 R23, PT, PT, R23, 0x1, RZ ;  /* 0x0000000117177810 */ /* 0x000fe20007ffe0ff */
[----:B0-2---:R-:W-:-:S04]  /*0be0*/  FMUL R8, R0, R6 ;  /* 0x0000000600087220 */ /* 0x005fc80000400000 */
[----:B------:R-:W-:-:S04]  /*0bf0*/  FFMA R15, R15, R22, R8 ;  /* 0x000000160f0f7223 */ /* 0x000fc80000000008 */
[----:B------:R-:W-:-:S04]  /*0c00*/  FADD R8, R6, -R15 ;  /* 0x8000000f06087221 */ /* 0x000fc80000000000 */
[----:B------:R-:W-:-:S04]  /*0c10*/  FMUL R9, R8, R21 ;  /* 0x0000001508097220 */ /* 0x000fc80000400000 */
[----:B------:R-:W-:-:S04]  /*0c20*/  FFMA R14, R14, R11, R9 ;  /* 0x0000000b0e0e7223 */ /* 0x000fc80000000009 */
[----:B------:R-:W-:-:S04]  /*0c30*/  FFMA R9, R14, UR6, R15 ;  /* 0x000000060e097c23 */ /* 0x000fc8000800000f */
[----:B------:R-:W-:-:S04]  /*0c40*/  FADD R9, R9, -R16 ;  /* 0x8000001009097221 */ /* 0x000fc80000000000 */
[----:B------:R-:W-:-:S04]  /*0c50*/  FMUL R8, R9, R12 ;  /* 0x0000000c09087220 */ /* 0x000fc80000400000 */
[----:B------:R-:W-:Y:S01]  /*0c60*/  FFMA R13, R13, R10, R8 ;  /* 0x0000000a0d0d7223 */ /* 0x000fe20000000008 */
[C---:B------:R-:W-:Y:S01]  /*0c70*/  IMAD.WIDE R8, R25.reuse, 0x4, R4 ;  /* 0x0000000419087825 */ /* 0x040fe200078e0204 */
[----:B------:R-:W-:-:S03]  /*0c80*/  IADD3 R25, PT, PT, R25, R17, RZ ;  /* 0x0000001119197210 */ /* 0x000fc60007ffe0ff */
[----:B------:R-:W-:-:S05]  /*0c90*/  FADD R16, R13, R16 ;  /* 0x000000100d107221 */ /* 0x000fca0000000000 */
[----:B------:R0:W-:Y:S01]  /*0ca0*/  STG.E desc[UR4][R8.64], R16 ;  /* 0x0000001008007986 */ /* 0x0001e2000c101904 */
[----:B------:R-:W-:Y:S05]  /*0cb0*/  @P0 BRA `(.L_x_15) ;  /* 0xfffffffc00b00947 */ /* 0x000fea000383ffff */
[----:B------:R-:W-:Y:S05]  /*0cc0*/  BSYNC.RECONVERGENT B1 ;  /* 0x0000000000017941 */ /* 0x000fea0003800200 */
.L_x_14:
[----:B------:R-:W-:-:S07]  /*0cd0*/  IADD3 R25, PT, PT, R23, 0x1, RZ ;  /* 0x0000000117197810 */ /* 0x000fce0007ffe0ff */
.L_x_13:
[----:B------:R-:W-:Y:S05]  /*0ce0*/  BSYNC.RECONVERGENT B0 ;  /* 0x0000000000007941 */ /* 0x000fea0003800200 */
.L_x_12:
[----:B------:R-:W-:-:S04]  /*0cf0*/  IADD3 R19, PT, PT, -R19, -0x2, R18 ;  /* 0xfffffffe13137810 */ /* 0x000fc80007ffe112 */
[----:B------:R-:W-:-:S13]  /*0d00*/  ISETP.GE.U32.AND P0, PT, R19, 0x3, PT ;  /* 0x000000031300780c */ /* 0x000fda0003f06070 */
[----:B------:R-:W-:Y:S05]  /*0d10*/  @!P0 EXIT ;  /* 0x000000000000894d */ /* 0x000fea0003800000 */
[----:B------:R-:W1:Y:S01]  /*0d20*/  LDC.64 R2, c[0x0][0x3a8] ;  /* 0x0000ea00ff027b82 */ /* 0x000e620000000a00 */
[----:B0-----:R-:W-:Y:S02]  /*0d30*/  IADD3 R8, PT, PT, R25, -R18, RZ ;  /* 0x8000001219087210 */ /* 0x001fe40007ffe0ff */
[----:B------:R-:W-:-:S05]  /*0d40*/  IADD3 R9, PT, PT, R20, R17, RZ ;  /* 0x0000001114097210 */ /* 0x000fca0007ffe0ff */
[----:B------:R-:W0:Y:S08]  /*0d50*/  LDC.64 R4, c[0x0][0x380] ;  /* 0x0000e000ff047b82 */ /* 0x000e300000000a00 */
[----:B------:R-:W2:Y:S02]  /*0d60*/  LDC.64 R6, c[0x0][0x390] ;  /* 0x0000e400ff067b82 */ /* 0x000ea40000000a00 */
.L_x_16:
[----:B0-----:R-:W-:Y:S01]  /*0d70*/  IMAD.WIDE R18, R9, 0x4, R4 ;  /* 0x0000000409127825 */ /* 0x001fe200078e0204 */
[----:B------:R-:W0:Y:S04]  /*0d80*/  LDCU.64 UR8, c[0x0][0x388] ;  /* 0x00007100ff0877ac */ /* 0x000e280008000a00 */
[----:B------:R-:W3:Y:S01]  /*0d90*/  LDG.E.CONSTANT R17, desc[UR4][R18.64] ;  /* 0x0000000412117981 */ /* 0x000ee2000c1e9900 */
[----:B--2---:R-:W-:-:S05]  /*0da0*/  IMAD.WIDE R20, R7, 0x4, R18 ;  /* 0x0000000407147825 */ /* 0x004fca00078e0212 */
[----:B------:R-:W2:Y:S01]  /*0db0*/  LDG.E.CONSTANT R27, desc[UR4][R20.64] ;  /* 0x00000004141b7981 */ /* 0x000ea2000c1e9900 */
[----:B------:R-:W-:-:S05]  /*0dc0*/  IMAD.WIDE R22, R7, 0x4, R20 ;  /* 0x0000000407167825 */ /* 0x000fca00078e0214 */
[----:B------:R-:W4:Y:S01]  /*0dd0*/  LDG.E.CONSTANT R29, desc[UR4][R22.64] ;  /* 0x00000004161d7981 */ /* 0x000f22000c1e9900 */
[----:B------:R-:W-:-:S06]  /*0de0*/  IMAD.WIDE R24, R7, 0x4, R22 ;  /* 0x0000000407187825 */ /* 0x000fcc00078e0216 */
[----:B------:R-:W5:Y:S01]  /*0df0*/  LDG.E.CONSTANT R25, desc[UR4][R24.64] ;  /* 0x0000000418197981 */ /* 0x000f62000c1e9900 */
[----:B------:R-:W-:-:S04]  /*0e00*/  IADD3 R8, PT, PT, R8, 0x4, RZ ;  /* 0x0000000408087810 */ /* 0x000fc80007ffe0ff */
[----:B------:R-:W-:Y:S01]  /*0e10*/  ISETP.NE.AND P0, PT, R8, RZ, PT ;  /* 0x000000ff0800720c */ /* 0x000fe20003f05270 */
[----:B---3--:R-:W-:-:S04]  /*0e20*/  FMUL R26, R0, R17 ;  /* 0x00000011001a7220 */ /* 0x008fc80000400000 */
[----:B0-----:R-:W-:Y:S01]  /*0e30*/  FFMA R26, R15, UR8, R26 ;  /* 0x000000080f1a7c23 */ /* 0x001fe2000800001a */
[----:B--2---:R-:W-:-:S03]  /*0e40*/  FMUL R15, R0, R27 ;  /* 0x0000001b000f7220 */ /* 0x004fc60000400000 */
[----:B------:R-:W-:Y:S01]  /*0e50*/  FADD R17, R17, -R26 ;  /* 0x8000001a11117221 */ /* 0x000fe20000000000 */
[----:B------:R-:W-:-:S03]  /*0e60*/  FFMA R18, R26, UR8, R15 ;  /* 0x000000081a127c23 */ /* 0x000fc6000800000f */
[----:B------:R-:W-:Y:S01]  /*0e70*/  FMUL R17, R17, UR9 ;  /* 0x0000000911117c20 */ /* 0x000fe20008400000 */
[----:B----4-:R-:W-:Y:S01]  /*0e80*/  FMUL R19, R0, R29 ;  /* 0x0000001d00137220 */ /* 0x010fe20000400000 */
[----:B------:R-:W-:Y:S02]  /*0e90*/  FADD R27, R27, -R18 ;  /* 0x800000121b1b7221 */ /* 0x000fe40000000000 */
[-C--:B------:R-:W-:Y:S02]  /*0ea0*/  FFMA R17, R14, R11.reuse, R17 ;  /* 0x0000000b0e117223 */ /* 0x080fe40000000011 */
[----:B------:R-:W-:Y:S02]  /*0eb0*/  FMUL R20, R27, UR9 ;  /* 0x000000091b147c20 */ /* 0x000fe40008400000 */
[C---:B------:R-:W-:Y:S02]  /*0ec0*/  FFMA R15, R17.reuse, R6, R26 ;  /* 0x00000006110f7223 */ /* 0x040fe4000000001a */
[----:B------:R-:W-:Y:S01]  /*0ed0*/  FFMA R17, R17, R11, R20 ;  /* 0x0000000b11117223 */ /* 0x000fe20000000014 */
[----:B------:R-:W-:Y:S01]  /*0ee0*/  FFMA R20, R18, UR8, R19 ;  /* 0x0000000812147c23 */ /* 0x000fe20008000013 */
[----:B------:R-:W-:-:S02]  /*0ef0*/  FADD R15, R15, -R16 ;  /* 0x800000100f0f7221 */ /* 0x000fc40000000000 */
[----:B------:R-:W-:Y:S01]  /*0f00*/  FFMA R18, R17, R6, R18 ;  /* 0x0000000611127223 */ /* 0x000fe20000000012 */
[----:B------:R-:W-:Y:S01]  /*0f10*/  FADD R29, R29, -R20 ;  /* 0x800000141d1d7221 */ /* 0x000fe20000000000 */
[----:B------:R-:W-:-:S04]  /*0f20*/  FMUL R14, R15, R12 ;  /* 0x0000000c0f0e7220 */ /* 0x000fc80000400000 */
[----:B------:R-:W-:-:S04]  /*0f30*/  FFMA R15, R13, R10, R14 ;  /* 0x0000000a0d0f7223 */ /* 0x000fc8000000000e */
[----:B------:R-:W-:Y:S01]  /*0f40*/  FADD R13, R15, R16 ;  /* 0x000000100f0d7221 */ /* 0x000fe20000000000 */
[----:B------:R-:W-:-:S03]  /*0f50*/  FMUL R16, R29, UR9 ;  /* 0x000000091d107c20 */ /* 0x000fc60008400000 */
[----:B------:R-:W-:Y:S01]  /*0f60*/  FADD R19, -R13, R18 ;  /* 0x000000120d137221 */ /* 0x000fe20000000100 */
[----:B------:R-:W-:-:S03]  /*0f70*/  FFMA R17, R17, R11, R16 ;  /* 0x0000000b11117223 */ /* 0x000fc60000000010 */
[----:B------:R-:W-:Y:S01]  /*0f80*/  FMUL R14, R19, R12 ;  /* 0x0000000c130e7220 */ /* 0x000fe20000400000 */
[----:B-----5:R-:W-:-:S03]  /*0f90*/  FMUL R19, R0, R25 ;  /* 0x0000001900137220 */ /* 0x020fc60000400000 */
[----:B------:R-:W-:Y:S01]  /*0fa0*/  FFMA R14, R15, R10, R14 ;  /* 0x0000000a0f0e7223 */ /* 0x000fe2000000000e */
[----:B------:R-:W-:Y:S01]  /*0fb0*/  FFMA R22, R20, UR8, R19 ;  /* 0x0000000814167c23 */ /* 0x000fe20008000013 */
[----:B------:R-:W-:Y:S01]  /*0fc0*/  FFMA R20, R17, R6, R20 ;  /* 0x0000000611147223 */ /* 0x000fe20000000014 */
[----:B-1----:R-:W-:-:S04]  /*0fd0*/  IMAD.WIDE R18, R9, 0x4, R2 ;  /* 0x0000000409127825 */ /* 0x002fc800078e0202 */
[----:B------:R-:W-:Y:S01]  /*0fe0*/  FADD R23, R13, R14 ;  /* 0x0000000e0d177221 */ /* 0x000fe20000000000 */
[----:B------:R-:W-:Y:S01]  /*0ff0*/  FADD R25, R25, -R22 ;  /* 0x8000001619197221 */ /* 0x000fe20000000000 */
[----:B------:R-:W-:Y:S02]  /*1000*/  LEA R9, R7, R9, 0x2 ;  /* 0x0000000907097211 */ /* 0x000fe400078e10ff */
[----:B------:R-:W-:Y:S01]  /*1010*/  FADD R15, -R23, R20 ;  /* 0x00000014170f7221 */ /* 0x000fe20000000100 */
[----:B------:R-:W-:Y:S01]  /*1020*/  FMUL R16, R25, UR9 ;  /* 0x0000000919107c20 */ /* 0x000fe20008400000 */
[----:B------:R0:W-:Y:S02]  /*1030*/  STG.E desc[UR4][R18.64], R13 ;  /* 0x0000000d12007986 */ /* 0x0001e4000c101904 */
[----:B------:R-:W-:Y:S01]  /*1040*/  FMUL R15, R15, R12 ;  /* 0x0000000c0f0f7220 */ /* 0x000fe20000400000 */
[----:B------:R-:W-:-:S03]  /*1050*/  FFMA R25, R17, R11, R16 ;  /* 0x0000000b11197223 */ /* 0x000fc60000000010 */
[----:B------:R-:W-:Y:S01]  /*1060*/  FFMA R24, R14, R10, R15 ;  /* 0x0000000a0e187223 */ /* 0x000fe2000000000f */
[----:B------:R-:W-:Y:S01]  /*1070*/  FFMA R16, R25, R6, R22 ;  /* 0x0000000619107223 */ /* 0x000fe20000000016 */
[----:B------:R-:W-:-:S04]  /*1080*/  IMAD.WIDE R14, R7, 0x4, R18 ;  /* 0x00000004070e7825 */ /* 0x000fc800078e0212 */
[----:B------:R-:W-:Y:S01]  /*1090*/  FADD R27, R23, R24 ;  /* 0x00000018171b7221 */ /* 0x000fe20000000000 */
[----:B------:R0:W-:Y:S03]  /*10a0*/  STG.E desc[UR4][R14.64], R23 ;  /* 0x000000170e007986 */ /* 0x0001e6000c101904 */
[----:B------:R-:W-:-:S04]  /*10b0*/  FADD R17, -R27, R16 ;  /* 0x000000101b117221 */ /* 0x000fc80000000100 */
[----:B------:R-:W-:Y:S01]  /*10c0*/  FMUL R21, R17, R12 ;  /* 0x0000000c11157220 */ /* 0x000fe20000400000 */
[----:B------:R-:W-:-:S04]  /*10d0*/  IMAD.WIDE R16, R7, 0x4, R14 ;  /* 0x0000000407107825 */ /* 0x000fc800078e020e */
[----:B------:R-:W-:Y:S01]  /*10e0*/  FFMA R24, R24, R10, R21 ;  /* 0x0000000a18187223 */ /* 0x000fe20000000015 */
[----:B------:R0:W-:Y:S01]  /*10f0*/  STG.E desc[UR4][R16.64], R27 ;  /* 0x0000001b10007986 */ /* 0x0001e2000c101904 */
[----:B------:R-:W-:-:S04]  /*1100*/  IMAD.WIDE R20, R7, 0x4, R16 ;  /* 0x0000000407147825 */ /* 0x000fc800078e0210 */
[----:B------:R-:W-:-:S05]  /*1110*/  FADD R29, R27, R24 ;  /* 0x000000181b1d7221 */ /* 0x000fca0000000000 */
[----:B------:R0:W-:Y:S01]  /*1120*/  STG.E desc[UR4][R20.64], R29 ;  /* 0x0000001d14007986 */ /* 0x0001e2000c101904 */
[----:B------:R-:W-:Y:S05]  /*1130*/  @!P0 EXIT ;  /* 0x000000000000894d */ /* 0x000fea0003800000 */
[----:B0-----:R-:W-:Y:S02]  /*1140*/  MOV R15, R22 ;  /* 0x00000016000f7202 */ /* 0x001fe40000000f00 */
[----:B------:R-:W-:Y:S02]  /*1150*/  MOV R14, R25 ;  /* 0x00000019000e7202 */ /* 0x000fe40000000f00 */
[----:B------:R-:W-:Y:S02]  /*1160*/  MOV R13, R24 ;  /* 0x00000018000d7202 */ /* 0x000fe40000000f00 */
[----:B------:R-:W-:Y:S01]  /*1170*/  MOV R16, R29 ;  /* 0x0000001d00107202 */ /* 0x000fe20000000f00 */
[----:B------:R-:W-:Y:S06]  /*1180*/  BRA `(.L_x_16) ;  /* 0xfffffff800f87947 */ /* 0x000fec000383ffff */
.L_x_17:
[----:B------:R-:W-:-:S00]  /*1190*/  BRA `(.L_x_17) ;  /* 0xfffffffc00fc7947 */ /* 0x000fc0000383ffff */
[----:B------:R-:W-:-:S00]  /*11a0*/  NOP ;  /* 0x0000000000007918 */ /* 0x000fc00000000000 */
        /* <DEDUP_REMOVED lines=13> */
.L_x_34:


//--------------------- .text.jma_batch_f32       --------------------------
	.section	.text.jma_batch_f32,"ax",@progbits
	.align	128
        .global         jma_batch_f32
        .type           jma_batch_f32,@function
        .size           jma_batch_f32,(.L_x_35 - jma_batch_f32)
        .other          jma_batch_f32,@"STO_CUDA_ENTRY STV_DEFAULT"
jma_batch_f32:
.text.jma_batch_f32:
[----:B------:R-:W-:Y:S01]  /*0000*/  LDC R1, c[0x0][0x37c] ;  /* 0x0000df00ff017b82 */ /* 0x000fe20000000800 */
[----:B------:R-:W0:Y:S07]  /*0010*/  S2R R0, SR_TID.X ;  /* 0x0000000000007919 */ /* 0x000e2e0000002100 */
[----:B------:R-:W0:Y:S01]  /*0020*/  S2UR UR4, SR_CTAID.X ;  /* 0x00000000000479c3 */ /* 0x000e220000002500 */
[----:B------:R-:W1:Y:S07]  /*0030*/  LDCU UR5, c[0x0][0x3a4] ;  /* 0x00007480ff0577ac */ /* 0x000e6e0008000800 */
[----:B------:R-:W0:Y:S02]  /*0040*/  LDC R13, c[0x0][0x360] ;  /* 0x0000d800ff0d7b82 */ /* 0x000e240000000800 */
[----:B0-----:R-:W-:-:S05]  /*0050*/  IMAD R13, R13, UR4, R0 ;  /* 0x000000040d0d7c24 */ /* 0x001fca000f8e0200 */
[----:B-1----:R-:W-:-:S13]  /*0060*/  ISETP.GE.AND P0, PT, R13, UR5, PT ;  /* 0x000000050d007c0c */ /* 0x002fda000bf06270 */
[----:B------:R-:W-:Y:S05]  /*0070*/  @P0 EXIT ;  /* 0x000000000000094d */ /* 0x000fea0003800000 */
[----:B------:R-:W0:Y:S02]  /*0080*/  LDC R18, c[0x0][0x3a0] ;  /* 0x0000e800ff127b82 */ /* 0x000e240000000800 */
[----:B0-----:R-:W-:-:S13]  /*0090*/  ISETP.GE.AND P0, PT, R18, 0x1, PT ;  /* 0x000000011200780c */ /* 0x001fda0003f06270 */
[----:B------:R-:W-:Y:S05]  /*00a0*/  @!P0 EXIT ;  /* 0x000000000000894d */ /* 0x000fea0003800000 */
[----:B------:R-:W0:Y:S01]  /*00b0*/  LDC R15, c[0x0][0x3a8] ;  /* 0x0000ea00ff0f7b82 */ /* 0x000e220000000800 */
[----:B------:R-:W1:Y:S01]  /*00c0*/  LDCU.64 UR4, c[0x0][0x3b0] ;  /* 0x00007600ff0477ac */ /* 0x000e620008000a00 */
[----:B------:R-:W-:Y:S01]  /*00d0*/  IMAD R4, R13, R18, RZ ;  /* 0x000000120d047224 */ /* 0x000fe200078e02ff */
[----:B------:R-:W2:Y:S03]  /*00e0*/  LDCU.64 UR6, c[0x0][0x358] ;  /* 0x00006b00ff0677ac */ /* 0x000ea60008000a00 */
[----:B------:R-:W-:-:S03]  /*00f0*/  IMAD.WIDE R4, R4, 0x4, RZ ;  /* 0x0000000404047825 */ /* 0x000fc600078e02ff */
[----:B-1----:R-:W-:-:S04]  /*0100*/  IADD3 R10, P1, PT, R4, UR4, RZ ;  /* 0x00000004040a7c10 */ /* 0x002fc8000ff3e0ff */
[----:B------:R-:W-:Y:S02]  /*0110*/  IADD3.X R11, PT, PT, R5, UR5, RZ, P1, !PT ;  /* 0x00000005050b7c10 */ /* 0x000fe40008ffe4ff */
[----:B0-----:R-:W-:-:S13]  /*0120*/  ISETP.GE.AND P0, PT, R15, R18, PT ;  /* 0x000000120f00720c */ /* 0x001fda0003f06270 */
[----:B--2---:R-:W-:Y:S05]  /*0130*/  @!P0 BRA `(.L_x_18) ;  /* 0x0000000400388947 */ /* 0x004fea0003800000 */
[C---:B------:R-:W-:Y:S01]  /*0140*/  ISETP.GE.U32.AND P1, PT, R18.reuse, 0x10, PT ;  /* 0x000000101200780c */ /* 0x040fe20003f26070 */
[----:B------:R-:W-:Y:S01]  /*0150*/  HFMA2 R7, -RZ, RZ, 0, 0 ;  /* 0x00000000ff077431 */ /* 0x000fe200000001ff */
[----:B------:R-:W-:-:S04]  /*0160*/  LOP3.LUT R8, R18, 0xf, RZ, 0xc0, !PT ;  /* 0x0000000f12087812 */ /* 0x000fc800078ec0ff */
[----:B------:R-:W-:-:S07]  /*0170*/  ISETP.NE.AND P0, PT, R8, RZ, PT ;  /* 0x000000ff0800720c */ /* 0x000fce0003f05270 */
[----:B------:R-:W-:Y:S06]  /*0180*/  @!P1 BRA `(.L_x_19) ;  /* 0x0000000000709947 */ /* 0x000fec0003800000 */
[----:B------:R-:W-:Y:S01]  /*0190*/  LOP3.LUT R7, R18, 0x7ffffff0, RZ, 0xc0, !PT ;  /* 0x7ffffff012077812 */ /* 0x000fe200078ec0ff */
[----:B------:R-:W-:Y:S01]  /*01a0*/  IMAD.MOV.U32 R13, RZ, RZ, 0x7fffffff ;  /* 0x7fffffffff0d7424 */ /* 0x000fe200078e00ff */
[----:B------:R-:W-:-:S03]  /*01b0*/  IADD3 R6, P1, PT, R10, 0x20, RZ ;  /* 0x000000200a067810 */ /* 0x000fc60007f3e0ff */
[----:B------:R-:W-:Y:S01]  /*01c0*/  IMAD.MOV R0, RZ, RZ, -R7 ;  /* 0x000000ffff007224 */ /* 0x000fe200078e0a07 */
[----:B------:R-:W-:-:S09]  /*01d0*/  IADD3.X R9, PT, PT, RZ, R11, RZ, P1, !PT ;  /* 0x0000000bff097210 */ /* 0x000fd20000ffe4ff */
.L_x_20:
[----:B------:R-:W-:Y:S01]  /*01e0*/  IADD3 R0, PT, PT, R0, 0x10, RZ ;  /* 0x0000001000007810 */ /* 0x000fe20007ffe0ff */
[----:B0-----:R-:W-:Y:S01]  /*01f0*/  IMAD.MOV.U32 R3, RZ, RZ, R9 ;  /* 0x000000ffff037224 */ /* 0x001fe200078e0009 */
[----:B------:R-:W-:Y:S02]  /*0200*/  MOV R2, R6 ;  /* 0x0000000600027202 */ /* 0x000fe40000000f00 */
[----:B------:R-:W-:Y:S02]  /*0210*/  ISETP.NE.AND P1, PT, R0, RZ, PT ;  /* 0x000000ff0000720c */ /* 0x000fe40003f25270 */
[----:B------:R-:W-:Y:S01]  /*0220*/  IADD3 R6, P2, PT, R2, 0x40, RZ ;  /* 0x0000004002067810 */ /* 0x000fe20007f5e0ff */
[----:B------:R0:W-:Y:S04]  /*0230*/  STG.E desc[UR6][R2.64+-0x20], R13 ;  /* 0xffffe00d02007986 */ /* 0x0001e8000c101906 */
[----:B------:R0:W-:Y:S01]  /*0240*/  STG.E desc[UR6][R2.64+-0x1c], R13 ;  /* 0xffffe40d02007986 */ /* 0x0001e2000c101906 */
[----:B------:R-:W-:-:S03]  /*0250*/  IMAD.X R9, RZ, RZ, R3, P2 ;  /* 0x000000ffff097224 */ /* 0x000fc600010e0603 */
[----:B------:R0:W-:Y:S04]  /*0260*/  STG.E desc[UR6][R2.64+-0x18], R13 ;  /* 0xffffe80d02007986 */ /* 0x0001e8000c101906 */
        /* <DEDUP_REMOVED lines=12> */
[----:B------:R0:W-:Y:S01]  /*0330*/  STG.E desc[UR6][R2.64+0x1c], R13 ;  /* 0x00001c0d02007986 */ /* 0x0001e2000c101906 */
[----:B------:R-:W-:Y:S05]  /*0340*/  @P1 BRA `(.L_x_20) ;  /* 0xfffffffc00a41947 */ /* 0x000fea000383ffff */
.L_x_19:
[----:B------:R-:W-:Y:S05]  /*0350*/  @!P0 EXIT ;  /* 0x000000000000894d */ /* 0x000fea0003800000 */
[----:B------:R-:W1:Y:S01]  /*0360*/  LDCU UR4, c[0x0][0x3a0] ;  /* 0x00007400ff0477ac */ /* 0x000e620008000800 */
[----:B------:R-:W-:Y:S01]  /*0370*/  ISETP.GE.U32.AND P0, PT, R8, 0x8, PT ;  /* 0x000000080800780c */ /* 0x000fe20003f06070 */
[----:B-1----:R-:W-:-:S06]  /*0380*/  ULOP3.LUT UR5, UR4, 0x7, URZ, 0xc0, !UPT ;  /* 0x0000000704057892 */ /* 0x002fcc000f8ec0ff */
[----:B------:R-:W-:-:S06]  /*0390*/  ISETP.NE.AND P1, PT, RZ, UR5, PT ;  /* 0x00000005ff007c0c */ /* 0x000fcc000bf25270 */
[----:B------:R-:W-:Y:S07]  /*03a0*/  @!P0 BRA `(.L_x_21) ;  /* 0x00000000002c8947 */ /* 0x000fee0003800000 */
[----:B------:R-:W-:Y:S01]  /*03b0*/  MOV R9, 0x7fffffff ;  /* 0x7fffffff00097802 */ /* 0x000fe20000000f00 */
[----:B0-----:R-:W-:-:S04]  /*03c0*/  IMAD.WIDE.U32 R2, R7, 0x4, R10 ;  /* 0x0000000407027825 */ /* 0x001fc800078e000a */
[----:B------:R-:W-:Y:S01]  /*03d0*/  VIADD R7, R7, 0x8 ;  /* 0x0000000807077836 */ /* 0x000fe20000000000 */
[----:B------:R1:W-:Y:S04]  /*03e0*/  STG.E desc[UR6][R2.64], R9 ;  /* 0x0000000902007986 */ /* 0x0003e8000c101906 */
[----:B------:R1:W-:Y:S04]  /*03f0*/  STG.E desc[UR6][R2.64+0x4], R9 ;  /* 0x0000040902007986 */ /* 0x0003e8000c101906 */
[----:B------:R1:W-:Y:S04]  /*0400*/  STG.E desc[UR6][R2.64+0x8], R9 ;  /* 0x0000080902007986 */ /* 0x0003e8000c101906 */
[----:B------:R1:W-:Y:S04]  /*0410*/  STG.E desc[UR6][R2.64+0xc], R9 ;  /* 0x00000c0902007986 */ /* 0x0003e8000c101906 */
[----:B------:R1:W-:Y:S04]  /*0420*/  STG.E desc[UR6][R2.64+0x10], R9 ;  /* 0x0000100902007986 */ /* 0x0003e8000c101906 */
[----:B------:R1:W-:Y:S04]  /*0430*/  STG.E desc[UR6][R2.64+0x14], R9 ;  /* 0x0000140902007986 */ /* 0x0003e8000c101906 */
[----:B------:R1:W-:Y:S04]  /*0440*/  STG.E desc[UR6][R2.64+0x18], R9 ;  /* 0x0000180902007986 */ /* 0x0003e8000c101906 */
[----:B------:R1:W-:Y:S02]  /*0450*/  STG.E desc[UR6][R2.64+0x1c], R9 ;  /* 0x00001c0902007986 */ /* 0x0003e4000c101906 */
.L_x_21:
[----:B------:R-:W-:Y:S05]  /*0460*/  @!P1 EXIT ;  /* 0x000000000000994d */ /* 0x000fea0003800000 */
[----:B------:R-:W-:Y:S02]  /*0470*/  UISETP.GE.U32.AND UP0, UPT, UR5, 0x4, UPT ;  /* 0x000000040500788c */ /* 0x000fe4000bf06070 */
[----:B------:R-:W-:-:S06]  /*0480*/  ULOP3.LUT UR4, UR4, 0x3, URZ, 0xc0, !UPT ;  /* 0x0000000304047892 */ /* 0x000fcc000f8ec0ff */
[----:B------:R-:W-:Y:S01]  /*0490*/  ISETP.NE.AND P0, PT, RZ, UR4, PT ;  /* 0x00000004ff007c0c */ /* 0x000fe2000bf05270 */
[----:B------:R-:W-:-:S12]  /*04a0*/  BRA.U !UP0, `(.L_x_22) ;  /* 0x00000001081c7547 */ /* 0x000fd8000b800000 */
[----:B------:R-:W-:Y:S01]  /*04b0*/  IMAD.WIDE.U32 R10, R7, 0x4, R10 ;  /* 0x00000004070a7825 */ /* 0x000fe200078e000a */
[----:B01----:R-:W-:-:S03]  /*04c0*/  MOV R3, 0x7fffffff ;  /* 0x7fffffff00037802 */ /* 0x003fc60000000f00 */
[----:B------:R-:W-:Y:S02]  /*04d0*/  VIADD R7, R7, 0x4 ;  /* 0x0000000407077836 */ /* 0x000fe40000000000 */
[----:B------:R2:W-:Y:S04]  /*04e0*/  STG.E desc[UR6][R10.64], R3 ;  /* 0x000000030a007986 */ /* 0x0005e8000c101906 */
[----:B------:R2:W-:Y:S04]  /*04f0*/  STG.E desc[UR6][R10.64+0x4], R3 ;  /* 0x000004030a007986 */ /* 0x0005e8000c101906 */
[----:B------:R2:W-:Y:S04]  /*0500*/  STG.E desc[UR6][R10.64+0x8], R3 ;  /* 0x000008030a007986 */ /* 0x0005e8000c101906 */
[----:B------:R2:W-:Y:S02]  /*0510*/  STG.E desc[UR6][R10.64+0xc], R3 ;  /* 0x00000c030a007986 */ /* 0x0005e4000c101906 */
.L_x_22:
[----:B------:R-:W-:Y:S05]  /*0520*/  @!P0 EXIT ;  /* 0x000000000000894d */ /* 0x000fea0003800000 */
[----:B------:R-:W3:Y:S01]  /*0530*/  LDCU.64 UR8, c[0x0][0x3b0] ;  /* 0x00007600ff0877ac */ /* 0x000ee20008000a00 */
[----:B------:R-:W-:Y:S01]  /*0540*/  IMAD.WIDE.U32 R4, R7, 0x4, R4 ;  /* 0x0000000407047825 */ /* 0x000fe200078e0004 */
[----:B------:R-:W-:Y:S01]  /*0550*/  MOV R7, 0x7fffffff ;  /* 0x7fffffff00077802 */ /* 0x000fe20000000f00 */
[----:B------:R-:W-:Y:S01]  /*0560*/  UIADD3 UR4, UPT, UPT, -UR4, URZ, URZ ;  /* 0x000000ff04047290 */ /* 0x000fe2000fffe1ff */
[----:B---3--:R-:W-:-:S04]  /*0570*/  IADD3 R0, P0, PT, R4, UR8, RZ ;  /* 0x0000000804007c10 */ /* 0x008fc8000ff1e0ff */
[----:B------:R-:W-:-:S09]  /*0580*/  IADD3.X R5, PT, PT, R5, UR9, RZ, P0, !PT ;  /* 0x0000000905057c10 */ /* 0x000fd200087fe4ff */
.L_x_23:
[----:B01-3--:R-:W-:Y:S01]  /*0590*/  IMAD.MOV.U32 R2, RZ, RZ, R0 ;  /* 0x000000ffff027224 */ /* 0x00bfe200078e0000 */
[----:B--2---:R-:W-:Y:S01]  /*05a0*/  MOV R3, R5 ;  /* 0x0000000500037202 */ /* 0x004fe20000000f00 */
[----:B------:R-:W-:Y:S01]  /*05b0*/  UIADD3 UR4, UPT, UPT, UR4, 0x1, URZ ;  /* 0x0000000104047890 */ /* 0x000fe2000fffe0ff */
[----:B------:R-:W-:-:S03]  /*05c0*/  IADD3 R0, P0, PT, R0, 0x4, RZ ;  /* 0x0000000400007810 */ /* 0x000fc60007f1e0ff */
[----:B------:R3:W-:Y:S01]  /*05d0*/  STG.E desc[UR6][R2.64], R7 ;  /* 0x0000000702007986 */ /* 0x0007e2000c101906 */
[----:B------:R-:W-:Y:S01]  /*05e0*/  UISETP.NE.AND UP0, UPT, UR4, URZ, UPT ;  /* 0x000000ff0400728c */ /* 0x000fe2000bf05270 */
[----:B------:R-:W-:-:S08]  /*05f0*/  IMAD.X R5, RZ, RZ, R5, P0 ;  /* 0x000000ffff057224 */ /* 0x000fd000000e0605 */
[----:B------:R-:W-:Y:S05]  /*0600*/  BRA.U UP0, `(.L_x_23) ;  /* 0xfffffffd00e07547 */ /* 0x000fea000b83ffff */
[----:B------:R-:W-:Y:S05]  /*0610*/  EXIT ;  /* 0x000000000000794d */ /* 0x000fea0003800000 */
.L_x_18:
[----:B------:R-:W-:Y:S02]  /*0620*/  ISETP.GE.AND P0, PT, R15, 0x1, PT ;  /* 0x000000010f00780c */ /* 0x000fe40003f06270 */
[----:B------:R-:W-:-:S11]  /*0630*/  VIMNMX R19, PT, PT, RZ, R15, !PT ;  /* 0x0000000fff137248 */ /* 0x000fd60007fe0100 */
[----:B------:R-:W-:Y:S05]  /*0640*/  @!P0 BRA `(.L_x_24) ;  /* 0x00000004002c8947 */ /* 0x000fea0003800000 */
        /* <DEDUP_REMOVED lines=10> */
.L_x_26:
[----:B------:R-:W-:Y:S01]  /*06f0*/  VIADD R0, R0, 0x10 ;  /* 0x0000001000007836 */ /* 0x000fe20000000000 */
[----:B0-----:R-:W-:Y:S02]  /*0700*/  MOV R2, R6 ;  /* 0x0000000600027202 */ /* 0x001fe40000000f00 */
[----:B------:R-:W-:Y:S02]  /*0710*/  MOV R3, R9 ;  /* 0x0000000900037202 */ /* 0x000fe40000000f00 */
[----:B------:R-:W-:Y:S02]  /*0720*/  ISETP.NE.AND P1, PT, R0, RZ, PT ;  /* 0x000000ff0000720c */ /* 0x000fe40003f25270 */
[----:B------:R-:W-:Y:S01]  /*0730*/  IADD3 R6, P2, PT, R2, 0x40, RZ ;  /* 0x0000004002067810 */ /* 0x000fe20007f5e0ff */
[----:B------:R0:W-:Y:S03]  /*0740*/  STG.E desc[UR6][R2.64+-0x20], R17 ;  /* 0xffffe01102007986 */ /* 0x0001e6000c101906 */
[----:B------:R-:W-:Y:S01]  /*0750*/  IADD3.X R9, PT, PT, RZ, R3, RZ, P2, !PT ;  /* 0x00000003ff097210 */ /* 0x000fe200017fe4ff */
        /* <DEDUP_REMOVED lines=16> */
.L_x_25:
[----:B------:R-:W-:Y:S05]  /*0860*/  @!P0 BRA `(.L_x_24) ;  /* 0x0000000000a48947 */ /* 0x000fea0003800000 */
[----:B------:R-:W-:Y:S02]  /*0870*/  ISETP.GE.U32.AND P0, PT, R8, 0x8, PT ;  /* 0x000000080800780c */ /* 0x000fe40003f06070 */
[----:B------:R-:W-:-:S04]  /*0880*/  LOP3.LUT R6, R15, 0x7, RZ, 0xc0, !PT ;  /* 0x000000070f067812 */ /* 0x000fc800078ec0ff */
[----:B------:R-:W-:-:S07]  /*0890*/  ISETP.NE.AND P1, PT, R6, RZ, PT ;  /* 0x000000ff0600720c */ /* 0x000fce0003f25270 */
[----:B------:R-:W-:Y:S06]  /*08a0*/  @!P0 BRA `(.L_x_27) ;  /* 0x00000000002c8947 */ /* 0x000fec0003800000 */
        /* <DEDUP_REMOVED lines=11> */
.L_x_27:
[----:B------:R-:W-:Y:S05]  /*0960*/  @!P1 BRA `(.L_x_24) ;  /* 0x0000000000649947 */ /* 0x000fea0003800000 */
[----:B------:R-:W-:Y:S02]  /*0970*/  ISETP.GE.U32.AND P0, PT, R6, 0x4, PT ;  /* 0x000000040600780c */ /* 0x000fe40003f06070 */
[----:B------:R-:W-:-:S04]  /*0980*/  LOP3.LUT R0, R15, 0x3, RZ, 0xc0, !PT ;  /* 0x000000030f007812 */ /* 0x000fc800078ec0ff */
[----:B------:R-:W-:-:S07]  /*0990*/  ISETP.NE.AND P1, PT, R0, RZ, PT ;  /* 0x000000ff0000720c */ /* 0x000fce0003f25270 */
[----:B------:R-:W-:Y:S06]  /*09a0*/  @!P0 BRA `(.L_x_28) ;  /* 0x00000000001c8947 */ /* 0x000fec0003800000 */
[----:B-1----:R-:W-:Y:S01]  /*09b0*/  MOV R9, 0x7fffffff ;  /* 0x7fffffff00097802 */ /* 0x002fe20000000f00 */
[C---:B0-----:R-:W-:Y:S01]  /*09c0*/  IMAD.WIDE.U32 R2, R7.reuse, 0x4, R10 ;  /* 0x0000000407027825 */ /* 0x041fe200078e000a */
[----:B------:R-:W-:-:S04]  /*09d0*/  IADD3 R7, PT, PT, R7, 0x4, RZ ;  /* 0x0000000407077810 */ /* 0x000fc80007ffe0ff */
[----:B------:R2:W-:Y:S04]  /*09e0*/  STG.E desc[UR6][R2.64], R9 ;  /* 0x0000000902007986 */ /* 0x0005e8000c101906 */
[----:B------:R2:W-:Y:S04]  /*09f0*/  STG.E desc[UR6][R2.64+0x4], R9 ;  /* 0x0000040902007986 */ /* 0x0005e8000c101906 */
[----:B------:R2:W-:Y:S04]  /*0a00*/  STG.E desc[UR6][R2.64+0x8], R9 ;  /* 0x0000080902007986 */ /* 0x0005e8000c101906 */
[----:B------:R2:W-:Y:S02]  /*0a10*/  STG.E desc[UR6][R2.64+0xc], R9 ;  /* 0x00000c0902007986 */ /* 0x0005e4000c101906 */
.L_x_28:
[----:B------:R-:W-:Y:S05]  /*0a20*/  @!P1 BRA `(.L_x_24) ;  /* 0x0000000000349947 */ /* 0x000fea0003800000 */
[----:B012---:R-:W-:Y:S01]  /*0a30*/  IMAD.WIDE.U32 R2, R7, 0x4, R4 ;  /* 0x0000000407027825 */ /* 0x007fe200078e0004 */
[----:B------:R-:W-:-:S03]  /*0a40*/  MOV R9, 0x7fffffff ;  /* 0x7fffffff00097802 */ /* 0x000fc60000000f00 */
[----:B------:R-:W-:Y:S01]  /*0a50*/  IMAD.MOV R0, RZ, RZ, -R0 ;  /* 0x000000ffff007224 */ /* 0x000fe200078e0a00 */
[----:B------:R-:W-:-:S04]  /*0a60*/  IADD3 R6, P0, PT, R2, UR4, RZ ;  /* 0x0000000402067c10 */ /* 0x000fc8000ff1e0ff */
[----:B------:R-:W-:-:S09]  /*0a70*/  IADD3.X R7, PT, PT, R3, UR5, RZ, P0, !PT ;  /* 0x0000000503077c10 */ /* 0x000fd200087fe4ff */
.L_x_29:
[----:B------:R-:W-:Y:S01]  /*0a80*/  IADD3 R0, PT, PT, R0, 0x1, RZ ;  /* 0x0000000100007810 */ /* 0x000fe20007ffe0ff */
[----:B---3--:R-:W-:Y:S01]  /*0a90*/  IMAD.MOV.U32 R3, RZ, RZ, R7 ;  /* 0x000000ffff037224 */ /* 0x008fe200078e0007 */
[----:B------:R-:W-:Y:S02]  /*0aa0*/  MOV R2, R6 ;  /* 0x0000000600027202 */ /* 0x000fe40000000f00 */
[----:B------:R-:W-:Y:S02]  /*0ab0*/  ISETP.NE.AND P0, PT, R0, RZ, PT ;  /* 0x000000ff0000720c */ /* 0x000fe40003f05270 */
[----:B------:R-:W-:Y:S01]  /*0ac0*/  IADD3 R6, P1, PT, R6, 0x4, RZ ;  /* 0x0000000406067810 */ /* 0x000fe20007f3e0ff */
[----:B------:R3:W-:Y:S03]  /*0ad0*/  STG.E desc[UR6][R2.64], R9 ;  /* 0x0000000902007986 */ /* 0x0007e6000c101906 */
[----:B------:R-:W-:-:S07]  /*0ae0*/  IADD3.X R7, PT, PT, RZ, R7, RZ, P1, !PT ;  /* 0x00000007ff077210 */ /* 0x000fce0000ffe4ff */
[----:B------:R-:W-:Y:S05]  /*0af0*/  @P0 BRA `(.L_x_29) ;  /* 0xfffffffc00e00947 */ /* 0x000fea000383ffff */
.L_x_24:
[----:B0123--:R-:W0:Y:S01]  /*0b00*/  LDC.64 R2, c[0x0][0x380] ;  /* 0x0000e000ff027b82 */ /* 0x00fe220000000a00 */
[----:B------:R-:W-:-:S07]  /*0b10*/  VIADD R21, R19, 0x1 ;  /* 0x0000000113157836 */ /* 0x000fce0000000000 */
[----:B------:R-:W1:Y:S08]  /*0b20*/  LDC.64 R22, c[0x0][0x388] ;  /* 0x0000e200ff167b82 */ /* 0x000e700000000a00 */
[----:B------:R-:W2:Y:S01]  /*0b30*/  LDC.64 R24, c[0x0][0x390] ;  /* 0x0000e400ff187b82 */ /* 0x000ea20000000a00 */
[----:B0-----:R-:W-:-:S07]  /*0b40*/  IMAD.WIDE.U32 R6, R19, 0x4, R2 ;  /* 0x0000000413067825 */ /* 0x001fce00078e0002 */
[----:B------:R-:W0:Y:S01]  /*0b50*/  LDC.64 R8, c[0x0][0x398] ;  /* 0x0000e600ff087b82 */ /* 0x000e220000000a00 */
[----:B------:R-:W3:Y:S01]  /*0b60*/  LDG.E.CONSTANT R15, desc[UR6][R6.64] ;  /* 0x00000006060f7981 */ /* 0x000ee2000c1e9900 */
[----:B------:R-:W-:Y:S01]  /*0b70*/  ISETP.GE.U32.AND P0, PT, R21, R18, PT ;  /* 0x000000121500720c */ /* 0x000fe20003f06070 */
[----:B------:R-:W-:-:S04]  /*0b80*/  IMAD.WIDE.U32 R16, R19, 0x4, R10 ;  /* 0x0000000413107825 */ /* 0x000fc800078e000a */
[----:B-1----:R-:W-:-:S04]  /*0b90*/  IMAD.WIDE R10, R13, 0x4, R22 ;  /* 0x000000040d0a7825 */ /* 0x002fc800078e0216 */
[----:B--2---:R-:W-:Y:S01]  /*0ba0*/  IMAD.WIDE R22, R13, 0x4, R24 ;  /* 0x000000040d167825 */ /* 0x004fe200078e0218 */
[----:B---3--:R1:W-:Y:S03]  /*0bb0*/  STG.E desc[UR6][R16.64], R15 ;  /* 0x0000000f10007986 */ /* 0x0083e6000c101906 */
[----:B0-----:R-:W-:Y:S05]  /*0bc0*/  @P0 EXIT ;  /* 0x000000000000094d */ /* 0x001fea0003800000 */
[----:B-1----:R-:W2:Y:S04]  /*0bd0*/  LDG.E.CONSTANT R17, desc[UR6][R10.64] ;  /* 0x000000060a117981 */ /* 0x002ea8000c1e9900 */
[----:B------:R-:W3:Y:S01]  /*0be0*/  LDG.E.CONSTANT R16, desc[UR6][R22.64] ;  /* 0x0000000616107981 */ /* 0x000ee2000c1e9900 */
[----:B------:R-:W-:Y:S01]  /*0bf0*/  IMAD.WIDE R24, R13, 0x4, R8 ;  /* 0x000000040d187825 */ /* 0x000fe200078e0208 */
[----:B------:R-:W-:-:S04]  /*0c00*/  LOP3.LUT R9, RZ, R19, RZ, 0x33, !PT ;  /* 0x00000013ff097212 */ /* 0x000fc800078e33ff */
[----:B------:R-:W-:Y:S01]  /*0c10*/  IADD3 R9, PT, PT, R9, R18, RZ ;  /* 0x0000001209097210 */ /* 0x000fe20007ffe0ff */
[----:B------:R0:W5:Y:S01]  /*0c20*/  LDG.E.CONSTANT R14, desc[UR6][R24.64] ;  /* 0x00000006180e7981 */ /* 0x000162000c1e9900 */
[----:B------:R-:W-:Y:S02]  /*0c30*/  HFMA2 R8, -RZ, RZ, 0, 0 ;  /* 0x00000000ff087431 */ /* 0x000fe400000001ff */
[----:B------:R-:W-:Y:S01]  /*0c40*/  IMAD.MOV.U32 R13, RZ, RZ, RZ ;  /* 0x000000ffff0d7224 */ /* 0x000fe200078e00ff */
[----:B------:R-:W-:Y:S02]  /*0c50*/  LOP3.LUT P0, R20, R9, 0x3, RZ, 0xc0, !PT ;  /* 0x0000000309147812 */ /* 0x000fe4000780c0ff */
[----:B------:R-:W-:Y:S01]  /*0c60*/  MOV R9, R15 ;  /* 0x0000000f00097202 */ /* 0x000fe20000000f00 */
[C---:B--2---:R-:W-:Y:S01]  /*0c70*/  FADD R12, -R17.reuse, 1 ;  /* 0x3f800000110c7421 */ /* 0x044fe20000000100 */
[----:B------:R-:W-:Y:S01]  /*0c80*/  FMUL R11, R17, R17 ;  /* 0x00000011110b7220 */ /* 0x000fe20000400000 */
[----:B---3--:R-:W-:-:S02]  /*0c90*/  FADD R10, -R16, 1 ;  /* 0x3f800000100a7421 */ /* 0x008fc40000000100 */
[----:B------:R-:W-:-:S06]  /*0ca0*/  FMUL R0, R12, R12 ;  /* 0x0000000c0c007220 */ /* 0x000fcc0000400000 */
[----:B0-----:R-:W-:Y:S05]  /*0cb0*/  @!P0 BRA `(.L_x_30) ;  /* 0x00000000008c8947 */ /* 0x001fea0003800000 */
[----:B------:R-:W-:Y:S01]  /*0cc0*/  IMAD.WIDE.U32 R8, R19, 0x4, R4 ;  /* 0x0000000413087825 */ /* 0x000fe200078e0004 */
[----:B------:R-:W-:Y:S02]  /*0cd0*/  IADD3 R22, P2, PT, R6, 0x4, RZ ;  /* 0x0000000406167810 */ /* 0x000fe40007f5e0ff */
[----:B------:R-:W-:Y:S02]  /*0ce0*/  IADD3 R20, PT, PT, -R20, RZ, RZ ;  /* 0x000000ff14147210 */ /* 0x000fe40007ffe1ff */
[----:B------:R-:W-:Y:S01]  /*0cf0*/  IADD3 R21, P0, PT, R8, UR4, RZ ;  /* 0x0000000408157c10 */ /* 0x000fe2000ff1e0ff */
[----:B------:R-:W-:Y:S01]  /*0d00*/  IMAD.X R23, RZ, RZ, R7, P2 ;  /* 0x000000ffff177224 */ /* 0x000fe200010e0607 */
[----:B------:R-:W-:Y:S02]  /*0d10*/  MOV R8, RZ ;  /* 0x000000ff00087202 */ /* 0x000fe40000000f00 */
[----:B------:R-:W-:Y:S02]  /*0d20*/  IADD3 R21, P1, PT, R21, 0x4, RZ ;  /* 0x0000000415157810 */ /* 0x000fe40007f3e0ff */
[----:B------:R-:W-:-:S02]  /*0d30*/  MOV R24, R19 ;  /* 0x0000001300187202 */ /* 0x000fc40000000f00 */
[----:B------:R-:W-:Y:S01]  /*0d40*/  IADD3.X R26, PT, PT, RZ, UR5, R9, P1, P0 ;  /* 0x00000005ff1a7c10 */ /* 0x000fe20008fe0409 */
[----:B------:R-:W-:-:S08]  /*0d50*/  IMAD.MOV.U32 R9, RZ, RZ, R15 ;  /* 0x000000ffff097224 */ /* 0x000fd000078e000f */
.L_x_31:
[----:B0-----:R-:W-:Y:S02]  /*0d60*/  MOV R6, R22 ;  /* 0x0000001600067202 */ /* 0x001fe40000000f00 */
[----:B------:R-:W-:-:S05]  /*0d70*/  MOV R7, R23 ;  /* 0x0000001700077202 */ /* 0x000fca0000000f00 */
[----:B------:R0:W2:Y:S01]  /*0d80*/  LDG.E.CONSTANT R6, desc[UR6][R6.64] ;  /* 0x0000000606067981 */ /* 0x0000a2000c1e9900 */
[----:B------:R-:W-:Y:S01]  /*0d90*/  IADD3 R20, PT, PT, R20, 0x1, RZ ;  /* 0x0000000114147810 */ /* 0x000fe20007ffe0ff */
[----:B------:R-:W-:Y:S01]  /*0da0*/  VIADD R24, R24, 0x1 ;  /* 0x0000000118187836 */ /* 0x000fe20000000000 */
[----:B------:R-:W-:Y:S02]  /*0db0*/  IADD3 R22, P2, PT, R22, 0x4, RZ ;  /* 0x0000000416167810 */ /* 0x000fe40007f5e0ff */
[----:B------:R-:W-:Y:S02]  /*0dc0*/  ISETP.NE.AND P0, PT, R20, RZ, PT ;  /* 0x000000ff1400720c */ /* 0x000fe40003f05270 */
[----:B------:R-:W-:Y:S02]  /*0dd0*/  IADD3.X R23, PT, PT, RZ, R23, RZ, P2, !PT ;  /* 0x00000017ff177210 */ /* 0x000fe400017fe4ff */
[----:B0-----:R-:W-:Y:S01]  /*0de0*/  MOV R7, R26 ;  /* 0x0000001a00077202 */ /* 0x001fe20000000f00 */
[----:B--2---:R-:W-:-:S04]  /*0df0*/  FMUL R28, R12, R6 ;  /* 0x000000060c1c7220 */ /* 0x004fc80000400000 */
[----:B------:R-:W-:-:S04]  /*0e00*/  FFMA R9, R17, R9, R28 ;  /* 0x0000000911097223 */ /* 0x000fc8000000001c */
[----:B------:R-:W-:Y:S01]  /*0e10*/  FADD R25, R6, -R9 ;  /* 0x8000000906197221 */ /* 0x000fe20000000000 */
[----:B------:R-:W-:Y:S01]  /*0e20*/  IMAD.MOV.U32 R6, RZ, RZ, R21 ;  /* 0x000000ffff067224 */ /* 0x000fe200078e0015 */
[----:B------:R-:W-:Y:S02]  /*0e30*/  IADD3 R21, P1, PT, R21, 0x4, RZ ;  /* 0x0000000415157810 */ /* 0x000fe40007f3e0ff */
[----:B------:R-:W-:Y:S02]  /*0e40*/  FMUL R28, R16, R25 ;  /* 0x00000019101c7220 */ /* 0x000fe40000400000 */
[----:B------:R-:W-:Y:S02]  /*0e50*/  IADD3.X R26, PT, PT, RZ, R26, RZ, P1, !PT ;  /* 0x0000001aff1a7210 */ /* 0x000fe40000ffe4ff */
[----:B------:R-:W-:-:S04]  /*0e60*/  FFMA R13, R13, R10, R28 ;  /* 0x0000000a0d0d7223 */ /* 0x000fc8000000001c */
[----:B-----5:R-:W-:-:S04]  /*0e70*/  FFMA R28, R14, R13, R9 ;  /* 0x0000000d0e1c7223 */ /* 0x020fc80000000009 */
[----:B------:R-:W-:-:S04]  /*0e80*/  FADD R25, R28, -R15 ;  /* 0x8000000f1c197221 */ /* 0x000fc80000000000 */
[----:B------:R-:W-:-:S04]  /*0e90*/  FMUL R25, R25, R0 ;  /* 0x0000000019197220 */ /* 0x000fc80000400000 */
[----:B------:R-:W-:-:S04]  /*0ea0*/  FFMA R8, R8, R11, R25 ;  /* 0x0000000b08087223 */ /* 0x000fc80000000019 */
[----:B------:R-:W-:-:S05]  /*0eb0*/  FADD R15, R8, R15 ;  /* 0x0000000f080f7221 */ /* 0x000fca0000000000 */
[----:B------:R0:W-:Y:S01]  /*0ec0*/  STG.E desc[UR6][R6.64], R15 ;  /* 0x0000000f06007986 */ /* 0x0001e2000c101906 */
[----:B------:R-:W-:Y:S05]  /*0ed0*/  @P0 BRA `(.L_x_31) ;  /* 0xfffffffc00a00947 */ /* 0x000fea000383ffff */
[----:B------:R-:W-:-:S07]  /*0ee0*/  VIADD R21, R24, 0x1 ;  /* 0x0000000118157836 */ /* 0x000fce0000000000 */
.L_x_30:
[----:B------:R-:W-:-:S04]  /*0ef0*/  IADD3 R19, PT, PT, -R19, -0x2, R18 ;  /* 0xfffffffe13137810 */ /* 0x000fc80007ffe112 */
[----:B------:R-:W-:-:S13]  /*0f00*/  ISETP.GE.U32.AND P0, PT, R19, 0x3, PT ;  /* 0x000000031300780c */ /* 0x000fda0003f06070 */
[----:B------:R-:W-:Y:S05]  /*0f10*/  @!P0 EXIT ;  /* 0x000000000000894d */ /* 0x000fea0003800000 */
[C---:B------:R-:W-:Y:S01]  /*0f20*/  IMAD.WIDE.U32 R4, R21.reuse, 0x4, R4 ;  /* 0x0000000415047825 */ /* 0x040fe200078e0004 */
[----:B------:R-:W-:-:S03]  /*0f30*/  IADD3 R18, PT, PT, R21, -R18, RZ ;  /* 0x8000001215127210 */ /* 0x000fc60007ffe0ff */
[----:B------:R-:W-:Y:S01]  /*0f40*/  IMAD.WIDE.U32 R2, R21, 0x4, R2 ;  /* 0x0000000415027825 */ /* 0x000fe200078e0002 */
[----:B------:R-:W-:Y:S02]  /*0f50*/  IADD3 R4, P1, PT, R4, UR4, RZ ;  /* 0x0000000404047c10 */ /* 0x000fe4000ff3e0ff */
[----:B------:R-:W-:Y:S02]  /*0f60*/  IADD3 R20, P0, PT, R2, 0x8, RZ ;  /* 0x0000000802147810 */ /* 0x000fe40007f1e0ff */
[----:B------:R-:W-:Y:S02]  /*0f70*/  IADD3 R4, P2, PT, R4, 0x8, RZ ;  /* 0x0000000804047810 */ /* 0x000fe40007f5e0ff */
[----:B------:R-:W-:Y:S02]  /*0f80*/  IADD3.X R21, PT, PT, RZ, R3, RZ, P0, !PT ;  /* 0x00000003ff157210 */ /* 0x000fe400007fe4ff */
[----:B------:R-:W-:-:S09]  /*0f90*/  IADD3.X R5, PT, PT, RZ, UR5, R5, P2, P1 ;  /* 0x00000005ff057c10 */ /* 0x000fd200097e2405 */
.L_x_32:
[----:B------:R-:W-:Y:S01]  /*0fa0*/  IMAD.MOV.U32 R2, RZ, RZ, R20 ;  /* 0x000000ffff027224 */ /* 0x000fe200078e0014 */
[----:B------:R-:W-:-:S05]  /*0fb0*/  MOV R3, R21 ;  /* 0x0000001500037202 */ /* 0x000fca0000000f00 */
[----:B------:R-:W2:Y:S04]  /*0fc0*/  LDG.E.CONSTANT R21, desc[UR6][R2.64+-0x8] ;  /* 0xfffff80602157981 */ /* 0x000ea8000c1e9900 */
[----:B------:R-:W3:Y:S04]  /*0fd0*/  LDG.E.CONSTANT R23, desc[UR6][R2.64+-0x4] ;  /* 0xfffffc0602177981 */ /* 0x000ee8000c1e9900 */
[----:B------:R-:W4:Y:S04]  /*0fe0*/  LDG.E.CONSTANT R19, desc[UR6][R2.64] ;  /* 0x0000000602137981 */ /* 0x000f28000c1e9900 */
[----:B0-----:R-:W4:Y:S01]  /*0ff0*/  LDG.E.CONSTANT R7, desc[UR6][R2.64+0x4] ;  /* 0x0000040602077981 */ /* 0x001f22000c1e9900 */
[----:B------:R-:W-:-:S04]  /*1000*/  IADD3 R18, PT, PT, R18, 0x4, RZ ;  /* 0x0000000412127810 */ /* 0x000fc80007ffe0ff */
[----:B------:R-:W-:Y:S01]  /*1010*/  ISETP.NE.AND P0, PT, R18, RZ, PT ;  /* 0x000000ff1200720c */ /* 0x000fe20003f05270 */
[----:B--2---:R-:W-:-:S04]  /*1020*/  FMUL R6, R12, R21 ;  /* 0x000000150c067220 */ /* 0x004fc80000400000 */
[----:B------:R-:W-:Y:S01]  /*1030*/  FFMA R9, R17, R9, R6 ;  /* 0x0000000911097223 */ /* 0x000fe20000000006 */
[----:B---3--:R-:W-:-:S03]  /*1040*/  FMUL R20, R12, R23 ;  /* 0x000000170c147220 */ /* 0x008fc60000400000 */
[----:B------:R-:W-:-:S04]  /*1050*/  FADD R21, R21, -R9 ;  /* 0x8000000915157221 */ /* 0x000fc80000000000 */
[----:B------:R-:W-:Y:S01]  /*1060*/  FMUL R6, R16, R21 ;  /* 0x0000001510067220 */ /* 0x000fe20000400000 */
[----:B------:R-:W-:Y:S01]  /*1070*/  FFMA R21, R17, R9, R20 ;  /* 0x0000000911157223 */ /* 0x000fe20000000014 */
[----:B----4-:R-:W-:Y:S02]  /*1080*/  FMUL R20, R12, R19 ;  /* 0x000000130c147220 */ /* 0x010fe40000400000 */
[----:B------:R-:W-:Y:S01]  /*1090*/  FFMA R13, R13, R10, R6 ;  /* 0x0000000a0d0d7223 */ /* 0x000fe20000000006 */
[----:B------:R-:W-:-:S03]  /*10a0*/  FADD R23, R23, -R21 ;  /* 0x8000001517177221 */ /* 0x000fc60000000000 */
[----:B-----5:R-:W-:-:S04]  /*10b0*/  FFMA R6, R14, R13, R9 ;  /* 0x0000000d0e067223 */ /* 0x020fc80000000009 */
[----:B------:R-:W-:Y:S01]  /*10c0*/  FADD R9, R6, -R15 ;  /* 0x8000000f06097221 */ /* 0x000fe20000000000 */
[----:B------:R-:W-:Y:S01]  /*10d0*/  FMUL R6, R16, R23 ;  /* 0x0000001710067220 */ /* 0x000fe20000400000 */
[----:B------:R-:W-:Y:S01]  /*10e0*/  FFMA R23, R17, R21, R20 ;  /* 0x0000001511177223 */ /* 0x000fe20000000014 */
[----:B------:R-:W-:Y:S01]  /*10f0*/  FMUL R20, R12, R7 ;  /* 0x000000070c147220 */ /* 0x000fe20000400000 */
[----:B------:R-:W-:Y:S01]  /*1100*/  FMUL R9, R9, R0 ;  /* 0x0000000009097220 */ /* 0x000fe20000400000 */
[----:B------:R-:W-:Y:S01]  /*1110*/  FFMA R13, R13, R10, R6 ;  /* 0x0000000a0d0d7223 */ /* 0x000fe20000000006 */
[----:B------:R-:W-:Y:S02]  /*1120*/  FADD R19, R19, -R23 ;  /* 0x8000001713137221 */ /* 0x000fe40000000000 */
[----:B------:R-:W-:Y:S01]  /*1130*/  FFMA R8, R8, R11, R9 ;  /* 0x0000000b08087223 */ /* 0x000fe20000000009 */
[----:B------:R-:W-:-:S03]  /*1140*/  FFMA R6, R14, R13, R21 ;  /* 0x0000000d0e067223 */ /* 0x000fc60000000015 */
[----:B------:R-:W-:-:S04]  /*1150*/  FADD R15, R8, R15 ;  /* 0x0000000f080f7221 */ /* 0x000fc80000000000 */
[----:B------:R-:W-:Y:S01]  /*1160*/  FADD R9, -R15, R6 ;  /* 0x000000060f097221 */ /* 0x000fe20000000100 */
[----:B------:R-:W-:Y:S01]  /*1170*/  FMUL R6, R16, R19 ;  /* 0x0000001310067220 */ /* 0x000fe20000400000 */
[----:B------:R0:W-:Y:S02]  /*1180*/  STG.E desc[UR6][R4.64+-0x8], R15 ;  /* 0xfffff80f04007986 */ /* 0x0001e4000c101906 */
[----:B------:R-:W-:Y:S01]  /*1190*/  FMUL R9, R9, R0 ;  /* 0x0000000009097220 */ /* 0x000fe20000400000 */
[----:B------:R-:W-:-:S03]  /*11a0*/  FFMA R19, R13, R10, R6 ;  /* 0x0000000a0d137223 */ /* 0x000fc60000000006 */
[----:B------:R-:W-:Y:S01]  /*11b0*/  FFMA R8, R8, R11, R9 ;  /* 0x0000000b08087223 */ /* 0x000fe20000000009 */
[----:B------:R-:W-:Y:S01]  /*11c0*/  FFMA R9, R17, R23, R20 ;  /* 0x0000001711097223 */ /* 0x000fe20000000014 */
[----:B------:R-:W-:Y:S02]  /*11d0*/  FFMA R6, R14, R19, R23 ;  /* 0x000000130e067223 */ /* 0x000fe40000000017 */
[----:B------:R-:W-:Y:S01]  /*11e0*/  FADD R13, R15, R8 ;  /* 0x000000080f0d7221 */ /* 0x000fe20000000000 */
[----:B------:R-:W-:-:S03]  /*11f0*/  FADD R21, R7, -R9 ;  /* 0x8000000907157221 */ /* 0x000fc60000000000 */
[----:B------:R-:W-:Y:S01]  /*1200*/  FADD R7, -R13, R6 ;  /* 0x000000060d077221 */ /* 0x000fe20000000100 */
[----:B------:R-:W-:Y:S01]  /*1210*/  FMUL R6, R16, R21 ;  /* 0x0000001510067220 */ /* 0x000fe20000400000 */
[----:B------:R0:W-:Y:S02]  /*1220*/  STG.E desc[UR6][R4.64+-0x4], R13 ;  /* 0xfffffc0d04007986 */ /* 0x0001e4000c101906 */
[----:B------:R-:W-:Y:S01]  /*1230*/  FMUL R7, R7, R0 ;  /* 0x0000000007077220 */ /* 0x000fe20000400000 */
[----:B------:R-:W-:-:S03]  /*1240*/  FFMA R6, R19, R10, R6 ;  /* 0x0000000a13067223 */ /* 0x000fc60000000006 */
[----:B------:R-:W-:Y:S01]  /*1250*/  FFMA R8, R8, R11, R7 ;  /* 0x0000000b08087223 */ /* 0x000fe20000000007 */
[----:B------:R-:W-:-:S03]  /*1260*/  FFMA R20, R14, R6, R9 ;  /* 0x000000060e147223 */ /* 0x000fc60000000009 */
[----:B------:R-:W-:-:S04]  /*1270*/  FADD R7, R13, R8 ;  /* 0x000000080d077221 */ /* 0x000fc80000000000 */
[----:B------:R-:W-:Y:S01]  /*1280*/  FADD R19, -R7, R20 ;  /* 0x0000001407137221 */ /* 0x000fe20000000100 */
[----:B------:R-:W-:Y:S01]  /*1290*/  IADD3 R20, P1, PT, R2, 0x10, RZ ;  /* 0x0000001002147810 */ /* 0x000fe20007f3e0ff */
[----:B------:R0:W-:Y:S01]  /*12a0*/  STG.E desc[UR6][R4.64], R7 ;  /* 0x0000000704007986 */ /* 0x0001e2000c101906 */
[----:B------:R-:W-:Y:S01]  /*12b0*/  IADD3 R2, P2, PT, R4, 0x10, RZ ;  /* 0x0000001004027810 */ /* 0x000fe20007f5e0ff */
[----:B------:R-:W-:Y:S02]  /*12c0*/  FMUL R19, R19, R0 ;  /* 0x0000000013137220 */ /* 0x000fe40000400000 */
[----:B------:R-:W-:Y:S01]  /*12d0*/  IMAD.X R21, RZ, RZ, R3, P1 ;  /* 0x000000ffff157224 */ /* 0x000fe200008e0603 */
[----:B------:R-:W-:Y:S01]  /*12e0*/  IADD3.X R3, PT, PT, RZ, R5, RZ, P2, !PT ;  /* 0x00000005ff037210 */ /* 0x000fe200017fe4ff */
[----:B------:R-:W-:-:S04]  /*12f0*/  FFMA R8, R8, R11, R19 ;  /* 0x0000000b08087223 */ /* 0x000fc80000000013 */
[----:B------:R-:W-:-:S05]  /*1300*/  FADD R19, R7, R8 ;  /* 0x0000000807137221 */ /* 0x000fca0000000000 */
[----:B------:R0:W-:Y:S01]  /*1310*/  STG.E desc[UR6][R4.64+0x4], R19 ;  /* 0x0000041304007986 */ /* 0x0001e2000c101906 */
[----:B------:R-:W-:Y:S05]  /*1320*/  @!P0 EXIT ;  /* 0x000000000000894d */ /* 0x000fea0003800000 */
[----:B0-----:R-:W-:Y:S01]  /*1330*/  MOV R13, R6 ;  /* 0x00000006000d7202 */ /* 0x001fe20000000f00 */
[----:B------:R-:W-:Y:S01]  /*1340*/  IMAD.MOV.U32 R15, RZ, RZ, R19 ;  /* 0x000000ffff0f7224 */ /* 0x000fe200078e0013 */
[----:B------:R-:W-:Y:S02]  /*1350*/  MOV R4, R2 ;  /* 0x0000000200047202 */ /* 0x000fe40000000f00 */
[----:B------:R-:W-:Y:S01]  /*1360*/  MOV R5, R3 ;  /* 0x0000000300057202 */ /* 0x000fe20000000f00 */
[----:B------:R-:W-:Y:S06]  /*1370*/  BRA `(.L_x_32) ;  /* 0xfffffffc00087947 */ /* 0x000fec000383ffff */
.L_x_33:
        /* <DEDUP_REMOVED lines=16> */
.L_x_35:


//--------------------- .nv.shared.reserved.0     --------------------------
	.section	.nv.shared.reserved.0,"aw",@nobits
	.weak		__nv_reservedSMEM_offset_0_alias
	.size		__nv_reservedSMEM_offset_0_alias, 0, 64
	.other		__nv_reservedSMEM_offset_0_alias,@"STO_CUDA_RESERVED_SHARED STV_DEFAULT"
__nv_reservedSMEM_offset_0_alias:
	.zero		0
	.zero		64


//--------------------- .nv.constant0.jma_many_series_one_param_f32 --------------------------
	.section	.nv.constant0.jma_many_series_one_param_f32,"a",@progbits
	.sectionflags	@""
	.align	4
.nv.constant0.jma_many_series_one_param_f32:
	.zero		944


//--------------------- .nv.constant0.jma_batch_f32 --------------------------
	.section	.nv.constant0.jma_batch_f32,"a",@progbits
	.sectionflags	@""
	.align	4
.nv.constant0.jma_batch_f32:
	.zero		952


//--------------------- SYMBOLS --------------------------

	.type		.nv.reservedSmem.offset0,@object
	.size		.nv.reservedSmem.offset0,0x4
